//
// Generated by NVIDIA NVVM Compiler
//
// Compiler Build ID: CL-36424714
// Cuda compilation tools, release 13.0, V13.0.88
// Based on NVVM 20.0.0
//

.version 9.0
.target sm_100
.address_size 64

	// .globl	_Z12setup_kernelP17curandStateXORWOW
.extern .func  (.param .b32 func_retval0) vprintf
(
	.param .b64 vprintf_param_0,
	.param .b64 vprintf_param_1
)
;
.global .align 4 .b8 precalc_xorwow_matrix[102400];
.global .align 4 .b8 precalc_xorwow_offset_matrix[102400];
.global .align 4 .b8 mrg32k3aM1[2304];
.global .align 4 .b8 mrg32k3aM2[2304];
.global .align 4 .b8 mrg32k3aM1SubSeq[2016];
.global .align 4 .b8 mrg32k3aM2SubSeq[2016];
.global .align 4 .b8 mrg32k3aM1Seq[2304];
.global .align 4 .b8 mrg32k3aM2Seq[2304];
.const .align 8 .b8 __cr_lgamma_table[72];
.global .align 1 .b8 $str[23] = {105, 100, 120, 61, 37, 100, 32, 97, 110, 100, 32, 109, 121, 114, 97, 110, 100, 102, 61, 37, 102, 10};

.visible .entry _Z12setup_kernelP17curandStateXORWOW(
	.param .u64 .ptr .align 1 _Z12setup_kernelP17curandStateXORWOW_param_0
)
{
	.reg .pred 	%p<24>;
	.reg .b32 	%r<406>;
	.reg .b64 	%rd<18>;

	ld.param.u64 	%rd8, [_Z12setup_kernelP17curandStateXORWOW_param_0];
	cvta.to.global.u64 	%rd9, %rd8;
	mov.u32 	%r182, %tid.x;
	mov.u32 	%r183, %ntid.x;
	mov.u32 	%r184, %ctaid.x;
	mad.lo.s32 	%r185, %r183, %r184, %r182;
	cvt.s64.s32 	%rd17, %r185;
	mul.wide.s32 	%rd10, %r185, 48;
	add.s64 	%rd2, %rd9, %rd10;
	mov.b32 	%r186, 1593684748;
	mov.b32 	%r187, 832094735;
	st.global.v2.u32 	[%rd2], {%r187, %r186};
	mov.b32 	%r188, -123459836;
	mov.b32 	%r189, 1111207954;
	st.global.v2.u32 	[%rd2+8], {%r189, %r188};
	mov.b32 	%r190, 1476011280;
	mov.b32 	%r191, -589760388;
	st.global.v2.u32 	[%rd2+16], {%r191, %r190};
	setp.eq.s32 	%p1, %r185, 0;
	@%p1 bra 	$L__BB0_42;
	mov.b32 	%r312, 0;
	mov.u64 	%rd12, precalc_xorwow_matrix;
$L__BB0_2:
	and.b64  	%rd4, %rd17, 3;
	setp.eq.s64 	%p2, %rd4, 0;
	@%p2 bra 	$L__BB0_41;
	mul.wide.u32 	%rd11, %r312, 3200;
	add.s64 	%rd5, %rd12, %rd11;
	cvt.u32.u64 	%r2, %rd4;
	mov.b32 	%r313, 0;
$L__BB0_4:
	mov.b32 	%r326, 0;
	mov.u32 	%r327, %r326;
	mov.u32 	%r328, %r326;
	mov.u32 	%r329, %r326;
	mov.u32 	%r330, %r326;
	mov.u32 	%r319, %r326;
$L__BB0_5:
	mul.wide.u32 	%rd13, %r319, 4;
	add.s64 	%rd14, %rd2, %rd13;
	ld.global.u32 	%r10, [%rd14+4];
	shl.b32 	%r11, %r319, 5;
	mov.b32 	%r325, 0;
$L__BB0_6:
	.pragma "nounroll";
	shr.u32 	%r196, %r10, %r325;
	and.b32  	%r197, %r196, 1;
	setp.eq.b32 	%p3, %r197, 1;
	not.pred 	%p4, %p3;
	add.s32 	%r198, %r11, %r325;
	mul.lo.s32 	%r199, %r198, 5;
	mul.wide.u32 	%rd15, %r199, 4;
	add.s64 	%rd6, %rd5, %rd15;
	@%p4 bra 	$L__BB0_8;
	ld.global.u32 	%r200, [%rd6];
	xor.b32  	%r330, %r330, %r200;
	ld.global.u32 	%r201, [%rd6+4];
	xor.b32  	%r329, %r329, %r201;
	ld.global.u32 	%r202, [%rd6+8];
	xor.b32  	%r328, %r328, %r202;
	ld.global.u32 	%r203, [%rd6+12];
	xor.b32  	%r327, %r327, %r203;
	ld.global.u32 	%r204, [%rd6+16];
	xor.b32  	%r326, %r326, %r204;
$L__BB0_8:
	and.b32  	%r206, %r196, 2;
	setp.eq.s32 	%p5, %r206, 0;
	@%p5 bra 	$L__BB0_10;
	ld.global.u32 	%r207, [%rd6+20];
	xor.b32  	%r330, %r330, %r207;
	ld.global.u32 	%r208, [%rd6+24];
	xor.b32  	%r329, %r329, %r208;
	ld.global.u32 	%r209, [%rd6+28];
	xor.b32  	%r328, %r328, %r209;
	ld.global.u32 	%r210, [%rd6+32];
	xor.b32  	%r327, %r327, %r210;
	ld.global.u32 	%r211, [%rd6+36];
	xor.b32  	%r326, %r326, %r211;
$L__BB0_10:
	and.b32  	%r213, %r196, 4;
	setp.eq.s32 	%p6, %r213, 0;
	@%p6 bra 	$L__BB0_12;
	ld.global.u32 	%r214, [%rd6+40];
	xor.b32  	%r330, %r330, %r214;
	ld.global.u32 	%r215, [%rd6+44];
	xor.b32  	%r329, %r329, %r215;
	ld.global.u32 	%r216, [%rd6+48];
	xor.b32  	%r328, %r328, %r216;
	ld.global.u32 	%r217, [%rd6+52];
	xor.b32  	%r327, %r327, %r217;
	ld.global.u32 	%r218, [%rd6+56];
	xor.b32  	%r326, %r326, %r218;
$L__BB0_12:
	and.b32  	%r220, %r196, 8;
	setp.eq.s32 	%p7, %r220, 0;
	@%p7 bra 	$L__BB0_14;
	ld.global.u32 	%r221, [%rd6+60];
	xor.b32  	%r330, %r330, %r221;
	ld.global.u32 	%r222, [%rd6+64];
	xor.b32  	%r329, %r329, %r222;
	ld.global.u32 	%r223, [%rd6+68];
	xor.b32  	%r328, %r328, %r223;
	ld.global.u32 	%r224, [%rd6+72];
	xor.b32  	%r327, %r327, %r224;
	ld.global.u32 	%r225, [%rd6+76];
	xor.b32  	%r326, %r326, %r225;
$L__BB0_14:
	and.b32  	%r227, %r196, 16;
	setp.eq.s32 	%p8, %r227, 0;
	@%p8 bra 	$L__BB0_16;
	ld.global.u32 	%r228, [%rd6+80];
	xor.b32  	%r330, %r330, %r228;
	ld.global.u32 	%r229, [%rd6+84];
	xor.b32  	%r329, %r329, %r229;
	ld.global.u32 	%r230, [%rd6+88];
	xor.b32  	%r328, %r328, %r230;
	ld.global.u32 	%r231, [%rd6+92];
	xor.b32  	%r327, %r327, %r231;
	ld.global.u32 	%r232, [%rd6+96];
	xor.b32  	%r326, %r326, %r232;
$L__BB0_16:
	and.b32  	%r234, %r196, 32;
	setp.eq.s32 	%p9, %r234, 0;
	@%p9 bra 	$L__BB0_18;
	ld.global.u32 	%r235, [%rd6+100];
	xor.b32  	%r330, %r330, %r235;
	ld.global.u32 	%r236, [%rd6+104];
	xor.b32  	%r329, %r329, %r236;
	ld.global.u32 	%r237, [%rd6+108];
	xor.b32  	%r328, %r328, %r237;
	ld.global.u32 	%r238, [%rd6+112];
	xor.b32  	%r327, %r327, %r238;
	ld.global.u32 	%r239, [%rd6+116];
	xor.b32  	%r326, %r326, %r239;
$L__BB0_18:
	and.b32  	%r241, %r196, 64;
	setp.eq.s32 	%p10, %r241, 0;
	@%p10 bra 	$L__BB0_20;
	ld.global.u32 	%r242, [%rd6+120];
	xor.b32  	%r330, %r330, %r242;
	ld.global.u32 	%r243, [%rd6+124];
	xor.b32  	%r329, %r329, %r243;
	ld.global.u32 	%r244, [%rd6+128];
	xor.b32  	%r328, %r328, %r244;
	ld.global.u32 	%r245, [%rd6+132];
	xor.b32  	%r327, %r327, %r245;
	ld.global.u32 	%r246, [%rd6+136];
	xor.b32  	%r326, %r326, %r246;
$L__BB0_20:
	and.b32  	%r248, %r196, 128;
	setp.eq.s32 	%p11, %r248, 0;
	@%p11 bra 	$L__BB0_22;
	ld.global.u32 	%r249, [%rd6+140];
	xor.b32  	%r330, %r330, %r249;
	ld.global.u32 	%r250, [%rd6+144];
	xor.b32  	%r329, %r329, %r250;
	ld.global.u32 	%r251, [%rd6+148];
	xor.b32  	%r328, %r328, %r251;
	ld.global.u32 	%r252, [%rd6+152];
	xor.b32  	%r327, %r327, %r252;
	ld.global.u32 	%r253, [%rd6+156];
	xor.b32  	%r326, %r326, %r253;
$L__BB0_22:
	and.b32  	%r255, %r196, 256;
	setp.eq.s32 	%p12, %r255, 0;
	@%p12 bra 	$L__BB0_24;
	ld.global.u32 	%r256, [%rd6+160];
	xor.b32  	%r330, %r330, %r256;
	ld.global.u32 	%r257, [%rd6+164];
	xor.b32  	%r329, %r329, %r257;
	ld.global.u32 	%r258, [%rd6+168];
	xor.b32  	%r328, %r328, %r258;
	ld.global.u32 	%r259, [%rd6+172];
	xor.b32  	%r327, %r327, %r259;
	ld.global.u32 	%r260, [%rd6+176];
	xor.b32  	%r326, %r326, %r260;
$L__BB0_24:
	and.b32  	%r262, %r196, 512;
	setp.eq.s32 	%p13, %r262, 0;
	@%p13 bra 	$L__BB0_26;
	ld.global.u32 	%r263, [%rd6+180];
	xor.b32  	%r330, %r330, %r263;
	ld.global.u32 	%r264, [%rd6+184];
	xor.b32  	%r329, %r329, %r264;
	ld.global.u32 	%r265, [%rd6+188];
	xor.b32  	%r328, %r328, %r265;
	ld.global.u32 	%r266, [%rd6+192];
	xor.b32  	%r327, %r327, %r266;
	ld.global.u32 	%r267, [%rd6+196];
	xor.b32  	%r326, %r326, %r267;
$L__BB0_26:
	and.b32  	%r269, %r196, 1024;
	setp.eq.s32 	%p14, %r269, 0;
	@%p14 bra 	$L__BB0_28;
	ld.global.u32 	%r270, [%rd6+200];
	xor.b32  	%r330, %r330, %r270;
	ld.global.u32 	%r271, [%rd6+204];
	xor.b32  	%r329, %r329, %r271;
	ld.global.u32 	%r272, [%rd6+208];
	xor.b32  	%r328, %r328, %r272;
	ld.global.u32 	%r273, [%rd6+212];
	xor.b32  	%r327, %r327, %r273;
	ld.global.u32 	%r274, [%rd6+216];
	xor.b32  	%r326, %r326, %r274;
$L__BB0_28:
	and.b32  	%r276, %r196, 2048;
	setp.eq.s32 	%p15, %r276, 0;
	@%p15 bra 	$L__BB0_30;
	ld.global.u32 	%r277, [%rd6+220];
	xor.b32  	%r330, %r330, %r277;
	ld.global.u32 	%r278, [%rd6+224];
	xor.b32  	%r329, %r329, %r278;
	ld.global.u32 	%r279, [%rd6+228];
	xor.b32  	%r328, %r328, %r279;
	ld.global.u32 	%r280, [%rd6+232];
	xor.b32  	%r327, %r327, %r280;
	ld.global.u32 	%r281, [%rd6+236];
	xor.b32  	%r326, %r326, %r281;
$L__BB0_30:
	and.b32  	%r283, %r196, 4096;
	setp.eq.s32 	%p16, %r283, 0;
	@%p16 bra 	$L__BB0_32;
	ld.global.u32 	%r284, [%rd6+240];
	xor.b32  	%r330, %r330, %r284;
	ld.global.u32 	%r285, [%rd6+244];
	xor.b32  	%r329, %r329, %r285;
	ld.global.u32 	%r286, [%rd6+248];
	xor.b32  	%r328, %r328, %r286;
	ld.global.u32 	%r287, [%rd6+252];
	xor.b32  	%r327, %r327, %r287;
	ld.global.u32 	%r288, [%rd6+256];
	xor.b32  	%r326, %r326, %r288;
$L__BB0_32:
	and.b32  	%r290, %r196, 8192;
	setp.eq.s32 	%p17, %r290, 0;
	@%p17 bra 	$L__BB0_34;
	ld.global.u32 	%r291, [%rd6+260];
	xor.b32  	%r330, %r330, %r291;
	ld.global.u32 	%r292, [%rd6+264];
	xor.b32  	%r329, %r329, %r292;
	ld.global.u32 	%r293, [%rd6+268];
	xor.b32  	%r328, %r328, %r293;
	ld.global.u32 	%r294, [%rd6+272];
	xor.b32  	%r327, %r327, %r294;
	ld.global.u32 	%r295, [%rd6+276];
	xor.b32  	%r326, %r326, %r295;
$L__BB0_34:
	and.b32  	%r297, %r196, 16384;
	setp.eq.s32 	%p18, %r297, 0;
	@%p18 bra 	$L__BB0_36;
	ld.global.u32 	%r298, [%rd6+280];
	xor.b32  	%r330, %r330, %r298;
	ld.global.u32 	%r299, [%rd6+284];
	xor.b32  	%r329, %r329, %r299;
	ld.global.u32 	%r300, [%rd6+288];
	xor.b32  	%r328, %r328, %r300;
	ld.global.u32 	%r301, [%rd6+292];
	xor.b32  	%r327, %r327, %r301;
	ld.global.u32 	%r302, [%rd6+296];
	xor.b32  	%r326, %r326, %r302;
$L__BB0_36:
	and.b32  	%r304, %r196, 32768;
	setp.eq.s32 	%p19, %r304, 0;
	@%p19 bra 	$L__BB0_38;
	ld.global.u32 	%r305, [%rd6+300];
	xor.b32  	%r330, %r330, %r305;
	ld.global.u32 	%r306, [%rd6+304];
	xor.b32  	%r329, %r329, %r306;
	ld.global.u32 	%r307, [%rd6+308];
	xor.b32  	%r328, %r328, %r307;
	ld.global.u32 	%r308, [%rd6+312];
	xor.b32  	%r327, %r327, %r308;
	ld.global.u32 	%r309, [%rd6+316];
	xor.b32  	%r326, %r326, %r309;
$L__BB0_38:
	add.s32 	%r325, %r325, 16;
	setp.ne.s32 	%p20, %r325, 32;
	@%p20 bra 	$L__BB0_6;
	mad.lo.s32 	%r310, %r319, -31, %r11;
	add.s32 	%r319, %r310, 1;
	setp.ne.s32 	%p21, %r319, 5;
	@%p21 bra 	$L__BB0_5;
	st.global.u32 	[%rd2+4], %r330;
	st.global.u32 	[%rd2+8], %r329;
	st.global.u32 	[%rd2+12], %r328;
	st.global.u32 	[%rd2+16], %r327;
	st.global.u32 	[%rd2+20], %r326;
	add.s32 	%r313, %r313, 1;
	setp.lt.u32 	%p22, %r313, %r2;
	@%p22 bra 	$L__BB0_4;
$L__BB0_41:
	shr.u64 	%rd7, %rd17, 2;
	add.s32 	%r312, %r312, 1;
	setp.gt.u64 	%p23, %rd17, 3;
	mov.u64 	%rd17, %rd7;
	@%p23 bra 	$L__BB0_2;
$L__BB0_42:
	mov.b32 	%r311, 0;
	st.global.v2.u32 	[%rd2+24], {%r311, %r311};
	st.global.u32 	[%rd2+32], %r311;
	mov.b64 	%rd16, 0;
	st.global.u64 	[%rd2+40], %rd16;
	ret;

}
	// .globl	_Z15generate_kernelP17curandStateXORWOWPf
.visible .entry _Z15generate_kernelP17curandStateXORWOWPf(
	.param .u64 .ptr .align 1 _Z15generate_kernelP17curandStateXORWOWPf_param_0,
	.param .u64 .ptr .align 1 _Z15generate_kernelP17curandStateXORWOWPf_param_1
)
{
	.local .align 16 .b8 	__local_depot1[16];
	.reg .b64 	%SP;
	.reg .b64 	%SPL;
	.reg .pred 	%p<2>;
	.reg .b32 	%r<77>;
	.reg .b32 	%f<9>;
	.reg .b64 	%rd<16>;
	.reg .b64 	%fd<5>;

	mov.u64 	%SPL, __local_depot1;
	cvta.local.u64 	%SP, %SPL;
	ld.param.u64 	%rd6, [_Z15generate_kernelP17curandStateXORWOWPf_param_0];
	ld.param.u64 	%rd7, [_Z15generate_kernelP17curandStateXORWOWPf_param_1];
	cvta.to.global.u64 	%rd8, %rd7;
	cvta.to.global.u64 	%rd9, %rd6;
	add.u64 	%rd10, %SP, 0;
	add.u64 	%rd1, %SPL, 0;
	mov.u32 	%r5, %tid.x;
	mov.u32 	%r6, %ntid.x;
	mov.u32 	%r7, %ctaid.x;
	mad.lo.s32 	%r1, %r6, %r7, %r5;
	mul.wide.s32 	%rd11, %r1, 48;
	add.s64 	%rd2, %rd9, %rd11;
	add.s64 	%rd15, %rd8, 8;
	mov.b32 	%r76, 0;
	mov.u64 	%rd12, $str;
$L__BB1_1:
	ld.global.v2.u32 	{%r8, %r9}, [%rd2];
	shr.u32 	%r10, %r9, 2;
	xor.b32  	%r11, %r10, %r9;
	ld.global.v2.u32 	{%r12, %r13}, [%rd2+8];
	ld.global.v2.u32 	{%r14, %r15}, [%rd2+16];
	st.global.v2.u32 	[%rd2+8], {%r13, %r14};
	shl.b32 	%r16, %r15, 4;
	shl.b32 	%r17, %r11, 1;
	xor.b32  	%r18, %r17, %r16;
	xor.b32  	%r19, %r18, %r11;
	xor.b32  	%r20, %r19, %r15;
	st.global.v2.u32 	[%rd2+16], {%r15, %r20};
	add.s32 	%r21, %r8, 362437;
	st.global.v2.u32 	[%rd2], {%r21, %r12};
	add.s32 	%r22, %r20, %r21;
	cvt.rn.f32.u32 	%f1, %r22;
	fma.rn.f32 	%f2, %f1, 0f2F800000, 0f2F000000;
	cvt.f64.f32 	%fd1, %f2;
	st.local.u32 	[%rd1], %r1;
	st.local.f64 	[%rd1+8], %fd1;
	cvta.global.u64 	%rd13, %rd12;
	{ // callseq 0, 0
	.param .b64 param0;
	st.param.b64 	[param0], %rd13;
	.param .b64 param1;
	st.param.b64 	[param1], %rd10;
	.param .b32 retval0;
	call.uni (retval0), 
	vprintf, 
	(
	param0, 
	param1
	);
	ld.param.b32 	%r23, [retval0];
	} // callseq 0
	st.global.f32 	[%rd15+-8], %f2;
	ld.global.v2.u32 	{%r25, %r26}, [%rd2];
	shr.u32 	%r27, %r26, 2;
	xor.b32  	%r28, %r27, %r26;
	ld.global.v2.u32 	{%r29, %r30}, [%rd2+8];
	ld.global.v2.u32 	{%r31, %r32}, [%rd2+16];
	st.global.v2.u32 	[%rd2+8], {%r30, %r31};
	shl.b32 	%r33, %r32, 4;
	shl.b32 	%r34, %r28, 1;
	xor.b32  	%r35, %r34, %r33;
	xor.b32  	%r36, %r35, %r28;
	xor.b32  	%r37, %r36, %r32;
	st.global.v2.u32 	[%rd2+16], {%r32, %r37};
	add.s32 	%r38, %r25, 362437;
	st.global.v2.u32 	[%rd2], {%r38, %r29};
	add.s32 	%r39, %r37, %r38;
	cvt.rn.f32.u32 	%f3, %r39;
	fma.rn.f32 	%f4, %f3, 0f2F800000, 0f2F000000;
	cvt.f64.f32 	%fd2, %f4;
	st.local.u32 	[%rd1], %r1;
	st.local.f64 	[%rd1+8], %fd2;
	{ // callseq 1, 0
	.param .b64 param0;
	st.param.b64 	[param0], %rd13;
	.param .b64 param1;
	st.param.b64 	[param1], %rd10;
	.param .b32 retval0;
	call.uni (retval0), 
	vprintf, 
	(
	param0, 
	param1
	);
	ld.param.b32 	%r40, [retval0];
	} // callseq 1
	st.global.f32 	[%rd15+-4], %f4;
	ld.global.v2.u32 	{%r42, %r43}, [%rd2];
	shr.u32 	%r44, %r43, 2;
	xor.b32  	%r45, %r44, %r43;
	ld.global.v2.u32 	{%r46, %r47}, [%rd2+8];
	ld.global.v2.u32 	{%r48, %r49}, [%rd2+16];
	st.global.v2.u32 	[%rd2+8], {%r47, %r48};
	shl.b32 	%r50, %r49, 4;
	shl.b32 	%r51, %r45, 1;
	xor.b32  	%r52, %r51, %r50;
	xor.b32  	%r53, %r52, %r45;
	xor.b32  	%r54, %r53, %r49;
	st.global.v2.u32 	[%rd2+16], {%r49, %r54};
	add.s32 	%r55, %r42, 362437;
	st.global.v2.u32 	[%rd2], {%r55, %r46};
	add.s32 	%r56, %r54, %r55;
	cvt.rn.f32.u32 	%f5, %r56;
	fma.rn.f32 	%f6, %f5, 0f2F800000, 0f2F000000;
	cvt.f64.f32 	%fd3, %f6;
	st.local.u32 	[%rd1], %r1;
	st.local.f64 	[%rd1+8], %fd3;
	{ // callseq 2, 0
	.param .b64 param0;
	st.param.b64 	[param0], %rd13;
	.param .b64 param1;
	st.param.b64 	[param1], %rd10;
	.param .b32 retval0;
	call.uni (retval0), 
	vprintf, 
	(
	param0, 
	param1
	);
	ld.param.b32 	%r57, [retval0];
	} // callseq 2
	st.global.f32 	[%rd15], %f6;
	ld.global.v2.u32 	{%r59, %r60}, [%rd2];
	shr.u32 	%r61, %r60, 2;
	xor.b32  	%r62, %r61, %r60;
	ld.global.v2.u32 	{%r63, %r64}, [%rd2+8];
	ld.global.v2.u32 	{%r65, %r66}, [%rd2+16];
	st.global.v2.u32 	[%rd2+8], {%r64, %r65};
	shl.b32 	%r67, %r66, 4;
	shl.b32 	%r68, %r62, 1;
	xor.b32  	%r69, %r68, %r67;
	xor.b32  	%r70, %r69, %r62;
	xor.b32  	%r71, %r70, %r66;
	st.global.v2.u32 	[%rd2+16], {%r66, %r71};
	add.s32 	%r72, %r59, 362437;
	st.global.v2.u32 	[%rd2], {%r72, %r63};
	add.s32 	%r73, %r71, %r72;
	cvt.rn.f32.u32 	%f7, %r73;
	fma.rn.f32 	%f8, %f7, 0f2F800000, 0f2F000000;
	cvt.f64.f32 	%fd4, %f8;
	st.local.u32 	[%rd1], %r1;
	st.local.f64 	[%rd1+8], %fd4;
	{ // callseq 3, 0
	.param .b64 param0;
	st.param.b64 	[param0], %rd13;
	.param .b64 param1;
	st.param.b64 	[param1], %rd10;
	.param .b32 retval0;
	call.uni (retval0), 
	vprintf, 
	(
	param0, 
	param1
	);
	ld.param.b32 	%r74, [retval0];
	} // callseq 3
	st.global.f32 	[%rd15+4], %f8;
	add.s32 	%r76, %r76, 4;
	add.s64 	%rd15, %rd15, 16;
	setp.ne.s32 	%p1, %r76, 100;
	@%p1 bra 	$L__BB1_1;
	ret;

}


// ===== COMPILED SASS (sm_100) =====

	.target	sm_100

	.elftype	@"ET_EXEC"


//--------------------- .note.nv.tkinfo           --------------------------
	.section	.note.nv.tkinfo,"",@"SHT_NOTE"
	.sectionflags	@"SHF_NOTE_NV_TKINFO"
	.tkinfo
        /*0018*/ 	.word	0x00000002
        /*0030*/ 	.string	""
        /*0030*/ 	.string	"ptxas"
        /*0030*/ 	.string	"Cuda compilation tools, release 13.0, V13.0.88"
        /*0030*/ 	.string	"Build cuda_13.0.r13.0/compiler.36424714_0"
        /*0030*/ 	.string	"-arch sm_100 -m 64 "



//--------------------- .note.nv.cuinfo           --------------------------
	.section	.note.nv.cuinfo,"",@"SHT_NOTE"
	.sectionflags	@"SHF_NOTE_NV_CUINFO"
        /*0018*/ 	.short	0x0002
        /*001a*/ 	.short	0x0064
        /*001c*/ 	.short	0x0082
	.zero		2


//--------------------- .nv.info                  --------------------------
	.section	.nv.info,"",@"SHT_CUDA_INFO"
	.align	4


	//----- nvinfo : EIATTR_REGCOUNT
	.align		4
        /*0000*/ 	.byte	0x04, 0x2f
        /*0002*/ 	.short	(.L_11 - .L_10)
	.align		4
.L_10:
        /*0004*/ 	.word	index@(_Z12setup_kernelP17curandStateXORWOW)
        /*0008*/ 	.word	0x0000001f


	//----- nvinfo : EIATTR_FRAME_SIZE
	.align		4
.L_11:
        /*000c*/ 	.byte	0x04, 0x11
        /*000e*/ 	.short	(.L_13 - .L_12)
	.align		4
.L_12:
        /*0010*/ 	.word	index@(_Z12setup_kernelP17curandStateXORWOW)
        /*0014*/ 	.word	0x00000000


	//----- nvinfo : EIATTR_REGCOUNT
	.align		4
.L_13:
        /*0018*/ 	.byte	0x04, 0x2f
        /*001a*/ 	.short	(.L_15 - .L_14)
	.align		4
.L_14:
        /*001c*/ 	.word	index@(_Z15generate_kernelP17curandStateXORWOWPf)
        /*0020*/ 	.word	0x0000001e


	//----- nvinfo : EIATTR_FRAME_SIZE
	.align		4
.L_15:
        /*0024*/ 	.byte	0x04, 0x11
        /*0026*/ 	.short	(.L_17 - .L_16)
	.align		4
.L_16:
        /*0028*/ 	.word	index@(_Z15generate_kernelP17curandStateXORWOWPf)
        /*002c*/ 	.word	0x00000010


	//----- nvinfo : EIATTR_MIN_STACK_SIZE
	.align		4
.L_17:
        /*0030*/ 	.byte	0x04, 0x12
        /*0032*/ 	.short	(.L_19 - .L_18)
	.align		4
.L_18:
        /*0034*/ 	.word	index@(_Z15generate_kernelP17curandStateXORWOWPf)
        /*0038*/ 	.word	0x00000010


	//----- nvinfo : EIATTR_MIN_STACK_SIZE
	.align		4
.L_19:
        /*003c*/ 	.byte	0x04, 0x12
        /*003e*/ 	.short	(.L_21 - .L_20)
	.align		4
.L_20:
        /*0040*/ 	.word	index@(_Z12setup_kernelP17curandStateXORWOW)
        /*0044*/ 	.word	0x00000000
.L_21:


//--------------------- .nv.compat                --------------------------
	.section	.nv.compat,"",@"SHT_CUDA_COMPAT_INFO"
	.align	4
        /*0000*/ 	.byte	0x02, 0x09, 0x00, 0x00, 0x02, 0x02, 0x01, 0x00, 0x02, 0x05, 0x05, 0x00, 0x03, 0x07, 0x01, 0x01
        /*0010*/ 	.byte	0x02, 0x03, 0x00, 0x00, 0x02, 0x06, 0x01, 0x00, 0x04, 0x0b, 0x08, 0x00, 0x09, 0x00, 0x00, 0x00
        /*0020*/ 	.byte	0x00, 0x00, 0x00, 0x00


//--------------------- .nv.info._Z15generate_kernelP17curandStateXORWOWPf --------------------------
	.section	.nv.info._Z15generate_kernelP17curandStateXORWOWPf,"",@"SHT_CUDA_INFO"
	.sectionflags	@""
	.align	4


	//----- nvinfo : EIATTR_CUDA_API_VERSION
	.align		4
        /*0000*/ 	.byte	0x04, 0x37
        /*0002*/ 	.short	(.L_23 - .L_22)
.L_22:
        /*0004*/ 	.word	0x00000082


	//----- nvinfo : EIATTR_KPARAM_INFO
	.align		4
.L_23:
        /*0008*/ 	.byte	0x04, 0x17
        /*000a*/ 	.short	(.L_25 - .L_24)
.L_24:
        /*000c*/ 	.word	0x00000000
        /*0010*/ 	.short	0x0001
        /*0012*/ 	.short	0x0008
        /*0014*/ 	.byte	0x00, 0xf5, 0x21, 0x00


	//----- nvinfo : EIATTR_KPARAM_INFO
	.align		4
.L_25:
        /*0018*/ 	.byte	0x04, 0x17
        /*001a*/ 	.short	(.L_27 - .L_26)
.L_26:
        /*001c*/ 	.word	0x00000000
        /*0020*/ 	.short	0x0000
        /*0022*/ 	.short	0x0000
        /*0024*/ 	.byte	0x00, 0xf5, 0x21, 0x00


	//----- nvinfo : EIATTR_SPARSE_MMA_MASK
	.align		4
.L_27:
        /*0028*/ 	.byte	0x03, 0x50
        /*002a*/ 	.short	0x0000


	//----- nvinfo : EIATTR_MAXREG_COUNT
	.align		4
        /*002c*/ 	.byte	0x03, 0x1b
        /*002e*/ 	.short	0x00ff


	//----- nvinfo : EIATTR_EXTERNS
	.align		4
        /*0030*/ 	.byte	0x04, 0x0f
        /*0032*/ 	.short	(.L_29 - .L_28)


	//   ....[0]....
	.align		4
.L_28:
        /*0034*/ 	.word	index@(vprintf)


	//----- nvinfo : EIATTR_MERCURY_ISA_VERSION
	.align		4
.L_29:
        /*0038*/ 	.byte	0x03, 0x5f
        /*003a*/ 	.short	0x0101


	//----- nvinfo : EIATTR_VRC_CTA_INIT_COUNT
	.align		4
        /*003c*/ 	.byte	0x02, 0x4a
	.zero		1
	.zero		1


	//----- nvinfo : EIATTR_SYSCALL_OFFSETS
	.align		4
        /*0040*/ 	.byte	0x04, 0x46
        /*0042*/ 	.short	(.L_31 - .L_30)


	//   ....[0]....
.L_30:
        /*0044*/ 	.word	0x00000380


	//   ....[1]....
        /*0048*/ 	.word	0x00000590


	//   ....[2]....
        /*004c*/ 	.word	0x000007a0


	//   ....[3]....
        /*0050*/ 	.word	0x000009b0


	//----- nvinfo : EIATTR_EXIT_INSTR_OFFSETS
	.align		4
.L_31:
        /*0054*/ 	.byte	0x04, 0x1c
        /*0056*/ 	.short	(.L_33 - .L_32)


	//   ....[0]....
.L_32:
        /*0058*/ 	.word	0x00000a10


	//----- nvinfo : EIATTR_CRS_STACK_SIZE
	.align		4
.L_33:
        /*005c*/ 	.byte	0x04, 0x1e
        /*005e*/ 	.short	(.L_35 - .L_34)
.L_34:
        /*0060*/ 	.word	0x00000000


	//----- nvinfo : EIATTR_CBANK_PARAM_SIZE
	.align		4
.L_35:
        /*0064*/ 	.byte	0x03, 0x19
        /*0066*/ 	.short	0x0010


	//----- nvinfo : EIATTR_PARAM_CBANK
	.align		4
        /*0068*/ 	.byte	0x04, 0x0a
        /*006a*/ 	.short	(.L_37 - .L_36)
	.align		4
.L_36:
        /*006c*/ 	.word	index@(.nv.constant0._Z15generate_kernelP17curandStateXORWOWPf)
        /*0070*/ 	.short	0x0380
        /*0072*/ 	.short	0x0010


	//----- nvinfo : EIATTR_SW_WAR
	.align		4
.L_37:
        /*0074*/ 	.byte	0x04, 0x36
        /*0076*/ 	.short	(.L_39 - .L_38)
.L_38:
        /*0078*/ 	.word	0x00000008
.L_39:


//--------------------- .nv.info._Z12setup_kernelP17curandStateXORWOW --------------------------
	.section	.nv.info._Z12setup_kernelP17curandStateXORWOW,"",@"SHT_CUDA_INFO"
	.sectionflags	@""
	.align	4


	//----- nvinfo : EIATTR_CUDA_API_VERSION
	.align		4
        /*0000*/ 	.byte	0x04, 0x37
        /*0002*/ 	.short	(.L_41 - .L_40)
.L_40:
        /*0004*/ 	.word	0x00000082


	//----- nvinfo : EIATTR_KPARAM_INFO
	.align		4
.L_41:
        /*0008*/ 	.byte	0x04, 0x17
        /*000a*/ 	.short	(.L_43 - .L_42)
.L_42:
        /*000c*/ 	.word	0x00000000
        /*0010*/ 	.short	0x0000
        /*0012*/ 	.short	0x0000
        /*0014*/ 	.byte	0x00, 0xf5, 0x21, 0x00


	//----- nvinfo : EIATTR_SPARSE_MMA_MASK
	.align		4
.L_43:
        /*0018*/ 	.byte	0x03, 0x50
        /*001a*/ 	.short	0x0000


	//----- nvinfo : EIATTR_MAXREG_COUNT
	.align		4
        /*001c*/ 	.byte	0x03, 0x1b
        /*001e*/ 	.short	0x00ff


	//----- nvinfo : EIATTR_MERCURY_ISA_VERSION
	.align		4
        /*0020*/ 	.byte	0x03, 0x5f
        /*0022*/ 	.short	0x0101


	//----- nvinfo : EIATTR_VRC_CTA_INIT_COUNT
	.align		4
        /*0024*/ 	.byte	0x02, 0x4a
	.zero		1
	.zero		1


	//----- nvinfo : EIATTR_EXIT_INSTR_OFFSETS
	.align		4
        /*0028*/ 	.byte	0x04, 0x1c
        /*002a*/ 	.short	(.L_45 - .L_44)


	//   ....[0]....
.L_44:
        /*002c*/ 	.word	0x00000e80


	//----- nvinfo : EIATTR_CRS_STACK_SIZE
	.align		4
.L_45:
        /*0030*/ 	.byte	0x04, 0x1e
        /*0032*/ 	.short	(.L_47 - .L_46)
.L_46:
        /*0034*/ 	.word	0x00000000


	//----- nvinfo : EIATTR_CBANK_PARAM_SIZE
	.align		4
.L_47:
        /*0038*/ 	.byte	0x03, 0x19
        /*003a*/ 	.short	0x0008


	//----- nvinfo : EIATTR_PARAM_CBANK
	.align		4
        /*003c*/ 	.byte	0x04, 0x0a
        /*003e*/ 	.short	(.L_49 - .L_48)
	.align		4
.L_48:
        /*0040*/ 	.word	index@(.nv.constant0._Z12setup_kernelP17curandStateXORWOW)
        /*0044*/ 	.short	0x0380
        /*0046*/ 	.short	0x0008


	//----- nvinfo : EIATTR_SW_WAR
	.align		4
.L_49:
        /*0048*/ 	.byte	0x04, 0x36
        /*004a*/ 	.short	(.L_51 - .L_50)
.L_50:
        /*004c*/ 	.word	0x00000008
.L_51:


//--------------------- .nv.callgraph             --------------------------
	.section	.nv.callgraph,"",@"SHT_CUDA_CALLGRAPH"
	.align	4
	.sectionentsize	8
	.align		4
        /*0000*/ 	.word	0x00000000
	.align		4
        /*0004*/ 	.word	0xffffffff
	.align		4
        /*0008*/ 	.word	index@(_Z15generate_kernelP17curandStateXORWOWPf)
	.align		4
        /*000c*/ 	.word	index@(vprintf)
	.align		4
        /*0010*/ 	.word	0x00000000
	.align		4
        /*0014*/ 	.word	0xfffffffe
	.align		4
        /*0018*/ 	.word	0x00000000
	.align		4
        /*001c*/ 	.word	0xfffffffd
	.align		4
        /*0020*/ 	.word	0x00000000
	.align		4
        /*0024*/ 	.word	0xfffffffc


//--------------------- .nv.constant4             --------------------------
	.section	.nv.constant4,"a",@progbits
	.align	8
	.align		8
.nv.constant4:
        /*0000*/ 	.dword	vprintf
	.align		8
        /*0008*/ 	.dword	precalc_xorwow_matrix
	.align		8
        /*0010*/ 	.dword	precalc_xorwow_offset_matrix
	.align		8
        /*0018*/ 	.dword	mrg32k3aM1
	.align		8
        /*0020*/ 	.dword	mrg32k3aM2
	.align		8
        /*0028*/ 	.dword	mrg32k3aM1SubSeq
	.align		8
        /*0030*/ 	.dword	mrg32k3aM2SubSeq
	.align		8
        /*0038*/ 	.dword	mrg32k3aM1Seq
	.align		8
        /*0040*/ 	.dword	mrg32k3aM2Seq
	.align		8
        /*0048*/ 	.dword	$str


//--------------------- .nv.constant3             --------------------------
	.section	.nv.constant3,"a",@progbits
	.align	8
.nv.constant3:
	.type		__cr_lgamma_table,@object
	.size		__cr_lgamma_table,(.L_8 - __cr_lgamma_table)
__cr_lgamma_table:
        /*0000*/ 	.byte	0x00, 0x00, 0x00, 0x00, 0x00, 0x00, 0x00, 0x00, 0x00, 0x00, 0x00, 0x00, 0x00, 0x00, 0x00, 0x00
        /*0010*/ 	.byte	0xef, 0x39, 0xfa, 0xfe, 0x42, 0x2e, 0xe6, 0x3f, 0x02, 0x20, 0x2a, 0xfa, 0x0b, 0xab, 0xfc, 0x3f
        /*0020*/ 	.byte	0xf9, 0x2c, 0x92, 0x7c, 0xa7, 0x6c, 0x09, 0x40, 0xc9, 0x79, 0x44, 0x3c, 0x64, 0x26, 0x13, 0x40
        /*0030*/ 	.byte	0xca, 0x01, 0xcf, 0x3a, 0x27, 0x51, 0x1a, 0x40, 0x30, 0xcc, 0x2d, 0xf3, 0xe1, 0x0c, 0x21, 0x40
        /*0040*/ 	.byte	0x0d, 0xb7, 0xfc, 0x82, 0x8e, 0x35, 0x25, 0x40
.L_8:


//--------------------- .text._Z15generate_kernelP17curandStateXORWOWPf --------------------------
	.section	.text._Z15generate_kernelP17curandStateXORWOWPf,"ax",@progbits
	.align	128
        .global         _Z15generate_kernelP17curandStateXORWOWPf
        .type           _Z15generate_kernelP17curandStateXORWOWPf,@function
        .size           _Z15generate_kernelP17curandStateXORWOWPf,(.L_x_15 - _Z15generate_kernelP17curandStateXORWOWPf)
        .other          _Z15generate_kernelP17curandStateXORWOWPf,@"STO_CUDA_ENTRY STV_DEFAULT"
_Z15generate_kernelP17curandStateXORWOWPf:
.text._Z15generate_kernelP17curandStateXORWOWPf:
[----:B------:R-:W0:Y:S01]  /*0000*/  LDC R1, c[0x0][0x37c] ;  /* 0x0000df00ff017b82 */ /* 0x000e220000000800 */
[----:B------:R-:W1:Y:S01]  /*0010*/  S2R R24, SR_TID.X ;  /* 0x0000000000187919 */ /* 0x000e620000002100 */
[----:B------:R-:W2:Y:S06]  /*0020*/  LDCU.64 UR4, c[0x0][0x388] ;  /* 0x00007100ff0477ac */ /* 0x000eac0008000a00 */
[----:B------:R-:W3:Y:S01]  /*0030*/  LDC.64 R18, c[0x0][0x380] ;  /* 0x0000e000ff127b82 */ /* 0x000ee20000000a00 */
[----:B0-----:R-:W-:Y:S01]  /*0040*/  VIADD R1, R1, 0xfffffff0 ;  /* 0xfffffff001017836 */ /* 0x001fe20000000000 */
[----:B------:R-:W1:Y:S01]  /*0050*/  S2R R3, SR_CTAID.X ;  /* 0x0000000000037919 */ /* 0x000e620000002500 */
[----:B------:R-:W0:Y:S01]  /*0060*/  LDCU UR6, c[0x0][0x2f8] ;  /* 0x00005f00ff0677ac */ /* 0x000e220008000800 */
[----:B------:R-:W-:Y:S01]  /*0070*/  IMAD.MOV.U32 R23, RZ, RZ, RZ ;  /* 0x000000ffff177224 */ /* 0x000fe200078e00ff */
[----:B------:R-:W4:Y:S01]  /*0080*/  LDCU UR7, c[0x0][0x2fc] ;  /* 0x00005f80ff0777ac */ /* 0x000f220008000800 */
[----:B------:R-:W1:Y:S01]  /*0090*/  LDCU UR8, c[0x0][0x360] ;  /* 0x00006c00ff0877ac */ /* 0x000e620008000800 */
[----:B------:R-:W1:Y:S01]  /*00a0*/  LDCU.64 UR36, c[0x0][0x358] ;  /* 0x00006b00ff2477ac */ /* 0x000e620008000a00 */
[----:B--2---:R-:W-:Y:S01]  /*00b0*/  UIADD3 UR4, UP0, UPT, UR4, 0x8, URZ ;  /* 0x0000000804047890 */ /* 0x004fe2000ff1e0ff */
[----:B0-----:R-:W-:-:S03]  /*00c0*/  IADD3 R25, P0, PT, R1, UR6, RZ ;  /* 0x0000000601197c10 */ /* 0x001fc6000ff1e0ff */
[----:B------:R-:W-:Y:S02]  /*00d0*/  UIADD3.X UR5, UPT, UPT, URZ, UR5, URZ, UP0, !UPT ;  /* 0x00000005ff057290 */ /* 0x000fe400087fe4ff */
[----:B------:R-:W-:Y:S01]  /*00e0*/  MOV R0, UR4 ;  /* 0x0000000400007c02 */ /* 0x000fe20008000f00 */
[----:B----4-:R-:W-:Y:S02]  /*00f0*/  IMAD.X R22, RZ, RZ, UR7, P0 ;  /* 0x00000007ff167e24 */ /* 0x010fe400080e06ff */
[----:B-1----:R-:W-:Y:S02]  /*0100*/  IMAD R24, R3, UR8, R24 ;  /* 0x0000000803187c24 */ /* 0x002fe4000f8e0218 */
[----:B------:R-:W-:Y:S02]  /*0110*/  IMAD.U32 R3, RZ, RZ, UR5 ;  /* 0x00000005ff037e24 */ /* 0x000fe4000f8e00ff */
[----:B---3--:R-:W-:-:S07]  /*0120*/  IMAD.WIDE R18, R24, 0x30, R18 ;  /* 0x0000003018127825 */ /* 0x008fce00078e0212 */
.L_x_4:
[----:B------:R-:W2:Y:S04]  /*0130*/  LDG.E.64 R10, desc[UR36][R18.64] ;  /* 0x00000024120a7981 */ /* 0x000ea8000c1e1b00 */
[----:B------:R-:W3:Y:S04]  /*0140*/  LDG.E.64 R8, desc[UR36][R18.64+0x10] ;  /* 0x0000102412087981 */ /* 0x000ee8000c1e1b00 */
[----:B------:R-:W4:Y:S01]  /*0150*/  LDG.E.64 R4, desc[UR36][R18.64+0x8] ;  /* 0x0000082412047981 */ /* 0x000f22000c1e1b00 */
[----:B------:R-:W-:Y:S01]  /*0160*/  HFMA2 R27, -RZ, RZ, 0.1171875, 0 ;  /* 0x2f800000ff1b7431 */ /* 0x000fe200000001ff */
[----:B------:R-:W0:Y:S01]  /*0170*/  LDCU.64 UR4, c[0x4][0x48] ;  /* 0x01000900ff0477ac */ /* 0x000e220008000a00 */
[----:B------:R-:W-:Y:S01]  /*0180*/  VIADD R23, R23, 0x4 ;  /* 0x0000000417177836 */ /* 0x000fe20000000000 */
[----:B------:R-:W-:Y:S01]  /*0190*/  STL [R1], R24 ;  /* 0x0000001801007387 */ /* 0x000fe20000100800 */
[----:B------:R-:W-:-:S02]  /*01a0*/  IMAD.MOV.U32 R16, RZ, RZ, R0 ;  /* 0x000000ffff107224 */ /* 0x000fc400078e0000 */
[----:B------:R-:W-:Y:S01]  /*01b0*/  IMAD.MOV.U32 R17, RZ, RZ, R3 ;  /* 0x000000ffff117224 */ /* 0x000fe200078e0003 */
[----:B------:R-:W-:-:S04]  /*01c0*/  ISETP.NE.AND P0, PT, R23, 0x64, PT ;  /* 0x000000641700780c */ /* 0x000fc80003f05270 */
[----:B------:R-:W-:Y:S02]  /*01d0*/  P2R R26, PR, RZ, 0x1 ;  /* 0x00000001ff1a7803 */ /* 0x000fe40000000000 */
[----:B--2---:R-:W-:Y:S01]  /*01e0*/  SHF.R.U32.HI R2, RZ, 0x2, R11 ;  /* 0x00000002ff027819 */ /* 0x004fe2000001160b */
[----:B------:R-:W-:-:S03]  /*01f0*/  VIADD R10, R10, 0x587c5 ;  /* 0x000587c50a0a7836 */ /* 0x000fc60000000000 */
[----:B------:R-:W-:Y:S01]  /*0200*/  LOP3.LUT R2, R2, R11, RZ, 0x3c, !PT ;  /* 0x0000000b02027212 */ /* 0x000fe200078e3cff */
[----:B---3--:R-:W-:Y:S02]  /*0210*/  IMAD.SHL.U32 R7, R9, 0x10, RZ ;  /* 0x0000001009077824 */ /* 0x008fe400078e00ff */
[----:B------:R-:W-:Y:S01]  /*0220*/  IMAD.MOV.U32 R14, RZ, RZ, R9 ;  /* 0x000000ffff0e7224 */ /* 0x000fe200078e0009 */
[C---:B------:R-:W-:Y:S01]  /*0230*/  SHF.L.U32 R6, R2.reuse, 0x1, RZ ;  /* 0x0000000102067819 */ /* 0x040fe200000006ff */
[----:B------:R-:W-:Y:S01]  /*0240*/  IMAD.MOV.U32 R13, RZ, RZ, R8 ;  /* 0x000000ffff0d7224 */ /* 0x000fe200078e0008 */
[----:B----4-:R-:W-:Y:S01]  /*0250*/  MOV R12, R5 ;  /* 0x00000005000c7202 */ /* 0x010fe20000000f00 */
[----:B------:R-:W-:Y:S01]  /*0260*/  IMAD.MOV.U32 R11, RZ, RZ, R4 ;  /* 0x000000ffff0b7224 */ /* 0x000fe200078e0004 */
[----:B------:R-:W-:Y:S01]  /*0270*/  LOP3.LUT R6, R2, R6, R7, 0x96, !PT ;  /* 0x0000000602067212 */ /* 0x000fe200078e9607 */
[----:B0-----:R-:W-:Y:S01]  /*0280*/  IMAD.U32 R5, RZ, RZ, UR5 ;  /* 0x00000005ff057e24 */ /* 0x001fe2000f8e00ff */
[----:B------:R-:W-:Y:S01]  /*0290*/  MOV R4, UR4 ;  /* 0x0000000400047c02 */ /* 0x000fe20008000f00 */
[----:B------:R-:W-:Y:S01]  /*02a0*/  STG.E.64 desc[UR36][R18.64+0x8], R12 ;  /* 0x0000080c12007986 */ /* 0x000fe2000c101b24 */
[----:B------:R-:W-:-:S03]  /*02b0*/  LOP3.LUT R15, R6, R9, RZ, 0x3c, !PT ;  /* 0x00000009060f7212 */ /* 0x000fc600078e3cff */
[----:B------:R-:W-:Y:S02]  /*02c0*/  STG.E.64 desc[UR36][R18.64], R10 ;  /* 0x0000000a12007986 */ /* 0x000fe4000c101b24 */
[----:B------:R-:W-:Y:S02]  /*02d0*/  IMAD.IADD R2, R15, 0x1, R10 ;  /* 0x000000010f027824 */ /* 0x000fe400078e020a */
[----:B------:R-:W-:Y:S03]  /*02e0*/  STG.E.64 desc[UR36][R18.64+0x10], R14 ;  /* 0x0000100e12007986 */ /* 0x000fe6000c101b24 */
[----:B------:R-:W-:-:S05]  /*02f0*/  I2FP.F32.U32 R2, R2 ;  /* 0x0000000200027245 */ /* 0x000fca0000201000 */
[----:B------:R-:W-:Y:S01]  /*0300*/  FFMA R27, R2, R27, 1.1641532182693481445e-10 ;  /* 0x2f000000021b7423 */ /* 0x000fe2000000001b */
[----:B------:R-:W-:-:S03]  /*0310*/  MOV R2, 0x0 ;  /* 0x0000000000027802 */ /* 0x000fc60000000f00 */
[----:B------:R-:W0:Y:S01]  /*0320*/  F2F.F64.F32 R6, R27 ;  /* 0x0000001b00067310 */ /* 0x000e220000201800 */
[----:B------:R1:W2:Y:S01]  /*0330*/  LDC.64 R8, c[0x4][R2] ;  /* 0x0100000002087b82 */ /* 0x0002a20000000a00 */
[----:B0-----:R0:W-:Y:S02]  /*0340*/  STL.64 [R1+0x8], R6 ;  /* 0x0000080601007387 */ /* 0x0011e40000100a00 */
[----:B0-----:R-:W-:Y:S01]  /*0350*/  IMAD.MOV.U32 R6, RZ, RZ, R25 ;  /* 0x000000ffff067224 */ /* 0x001fe200078e0019 */
[----:B-1----:R-:W-:-:S07]  /*0360*/  MOV R7, R22 ;  /* 0x0000001600077202 */ /* 0x002fce0000000f00 */
[----:B------:R-:W-:-:S07]  /*0370*/  LEPC R20, `(.L_x_0) ;  /* 0x000000001014794e */ /* 0x000fce0000000000 */
[----:B--2---:R-:W-:Y:S05]  /*0380*/  CALL.ABS.NOINC R8 ;  /* 0x0000000008007343 */ /* 0x004fea0003c00000 */
.L_x_0:
[----:B------:R0:W-:Y:S01]  /*0390*/  STG.E desc[UR36][R16.64+-0x8], R27 ;  /* 0xfffff81b10007986 */ /* 0x0001e2000c101924 */
[----:B------:R-:W1:Y:S03]  /*03a0*/  LDCU.64 UR4, c[0x4][0x48] ;  /* 0x01000900ff0477ac */ /* 0x000e660008000a00 */
[----:B------:R-:W2:Y:S04]  /*03b0*/  LDG.E.64 R10, desc[UR36][R18.64] ;  /* 0x00000024120a7981 */ /* 0x000ea8000c1e1b00 */
[----:B------:R-:W3:Y:S04]  /*03c0*/  LDG.E.64 R6, desc[UR36][R18.64+0x10] ;  /* 0x0000102412067981 */ /* 0x000ee8000c1e1b00 */
[----:B------:R-:W4:Y:S01]  /*03d0*/  LDG.E.64 R4, desc[UR36][R18.64+0x8] ;  /* 0x0000082412047981 */ /* 0x000f22000c1e1b00 */
[----:B0-----:R-:W-:-:S03]  /*03e0*/  IMAD.MOV.U32 R27, RZ, RZ, 0x2f800000 ;  /* 0x2f800000ff1b7424 */ /* 0x001fc600078e00ff */
[----:B------:R0:W-:Y:S01]  /*03f0*/  STL [R1], R24 ;  /* 0x0000001801007387 */ /* 0x0001e20000100800 */
[----:B--2---:R-:W-:Y:S01]  /*0400*/  SHF.R.U32.HI R0, RZ, 0x2, R11 ;  /* 0x00000002ff007819 */ /* 0x004fe2000001160b */
[----:B------:R-:W-:-:S03]  /*0410*/  VIADD R10, R10, 0x587c5 ;  /* 0x000587c50a0a7836 */ /* 0x000fc60000000000 */
[----:B------:R-:W-:Y:S01]  /*0420*/  LOP3.LUT R0, R0, R11, RZ, 0x3c, !PT ;  /* 0x0000000b00007212 */ /* 0x000fe200078e3cff */
[----:B---3--:R-:W-:Y:S01]  /*0430*/  IMAD.MOV.U32 R14, RZ, RZ, R7 ;  /* 0x000000ffff0e7224 */ /* 0x008fe200078e0007 */
[----:B------:R-:W-:Y:S02]  /*0440*/  SHF.L.U32 R3, R7, 0x4, RZ ;  /* 0x0000000407037819 */ /* 0x000fe400000006ff */
[----:B------:R-:W-:Y:S01]  /*0450*/  MOV R21, R6 ;  /* 0x0000000600157202 */ /* 0x000fe20000000f00 */
[C---:B------:R-:W-:Y:S02]  /*0460*/  IMAD.SHL.U32 R8, R0.reuse, 0x2, RZ ;  /* 0x0000000200087824 */ /* 0x040fe400078e00ff */
[----:B----4-:R-:W-:Y:S02]  /*0470*/  IMAD.MOV.U32 R20, RZ, RZ, R5 ;  /* 0x000000ffff147224 */ /* 0x010fe400078e0005 */
[----:B------:R-:W-:Y:S01]  /*0480*/  IMAD.MOV.U32 R11, RZ, RZ, R4 ;  /* 0x000000ffff0b7224 */ /* 0x000fe200078e0004 */
[----:B------:R-:W-:Y:S01]  /*0490*/  LOP3.LUT R8, R0, R8, R3, 0x96, !PT ;  /* 0x0000000800087212 */ /* 0x000fe200078e9603 */
[----:B-1----:R-:W-:Y:S01]  /*04a0*/  IMAD.U32 R5, RZ, RZ, UR5 ;  /* 0x00000005ff057e24 */ /* 0x002fe2000f8e00ff */
[----:B------:R0:W-:Y:S01]  /*04b0*/  STG.E.64 desc[UR36][R18.64+0x8], R20 ;  /* 0x0000081412007986 */ /* 0x0001e2000c101b24 */
[----:B------:R-:W-:Y:S01]  /*04c0*/  MOV R4, UR4 ;  /* 0x0000000400047c02 */ /* 0x000fe20008000f00 */
[----:B------:R-:W-:Y:S01]  /*04d0*/  IMAD.MOV.U32 R6, RZ, RZ, R25 ;  /* 0x000000ffff067224 */ /* 0x000fe200078e0019 */
[----:B------:R-:W-:Y:S01]  /*04e0*/  LOP3.LUT R15, R8, R7, RZ, 0x3c, !PT ;  /* 0x00000007080f7212 */ /* 0x000fe200078e3cff */
[----:B------:R0:W-:Y:S01]  /*04f0*/  STG.E.64 desc[UR36][R18.64], R10 ;  /* 0x0000000a12007986 */ /* 0x0001e2000c101b24 */
[----:B------:R0:W1:Y:S01]  /*0500*/  LDC.64 R8, c[0x4][R2] ;  /* 0x0100000002087b82 */ /* 0x0000620000000a00 */
[----:B------:R-:W-:-:S02]  /*0510*/  MOV R7, R22 ;  /* 0x0000001600077202 */ /* 0x000fc40000000f00 */
[----:B------:R-:W-:Y:S01]  /*0520*/  IADD3 R0, PT, PT, R15, R10, RZ ;  /* 0x0000000a0f007210 */ /* 0x000fe20007ffe0ff */
[----:B------:R0:W-:Y:S03]  /*0530*/  STG.E.64 desc[UR36][R18.64+0x10], R14 ;  /* 0x0000100e12007986 */ /* 0x0001e6000c101b24 */
[----:B------:R-:W-:-:S05]  /*0540*/  I2FP.F32.U32 R0, R0 ;  /* 0x0000000000007245 */ /* 0x000fca0000201000 */
[----:B------:R-:W-:-:S04]  /*0550*/  FFMA R27, R0, R27, 1.1641532182693481445e-10 ;  /* 0x2f000000001b7423 */ /* 0x000fc8000000001b */
[----:B------:R-:W2:Y:S02]  /*0560*/  F2F.F64.F32 R12, R27 ;  /* 0x0000001b000c7310 */ /* 0x000ea40000201800 */
[----:B--2---:R0:W-:Y:S02]  /*0570*/  STL.64 [R1+0x8], R12 ;  /* 0x0000080c01007387 */ /* 0x0041e40000100a00 */
[----:B0-----:R-:W-:-:S07]  /*0580*/  LEPC R20, `(.L_x_1) ;  /* 0x000000001014794e */ /* 0x001fce0000000000 */
[----:B-1----:R-:W-:Y:S05]  /*0590*/  CALL.ABS.NOINC R8 ;  /* 0x0000000008007343 */ /* 0x002fea0003c00000 */
.L_x_1:
[----:B------:R0:W-:Y:S01]  /*05a0*/  STG.E desc[UR36][R16.64+-0x4], R27 ;  /* 0xfffffc1b10007986 */ /* 0x0001e2000c101924 */
[----:B------:R-:W1:Y:S03]  /*05b0*/  LDCU.64 UR4, c[0x4][0x48] ;  /* 0x01000900ff0477ac */ /* 0x000e660008000a00 */
[----:B------:R-:W2:Y:S04]  /*05c0*/  LDG.E.64 R10, desc[UR36][R18.64] ;  /* 0x00000024120a7981 */ /* 0x000ea8000c1e1b00 */
[----:B------:R-:W3:Y:S04]  /*05d0*/  LDG.E.64 R6, desc[UR36][R18.64+0x10] ;  /* 0x0000102412067981 */ /* 0x000ee8000c1e1b00 */
[----:B------:R-:W4:Y:S01]  /*05e0*/  LDG.E.64 R4, desc[UR36][R18.64+0x8] ;  /* 0x0000082412047981 */ /* 0x000f22000c1e1b00 */
[----:B0-----:R-:W-:-:S03]  /*05f0*/  IMAD.MOV.U32 R27, RZ, RZ, 0x2f800000 ;  /* 0x2f800000ff1b7424 */ /* 0x001fc600078e00ff */
[----:B------:R0:W-:Y:S01]  /*0600*/  STL [R1], R24 ;  /* 0x0000001801007387 */ /* 0x0001e20000100800 */
[----:B--2---:R-:W-:Y:S02]  /*0610*/  SHF.R.U32.HI R0, RZ, 0x2, R11 ;  /* 0x00000002ff007819 */ /* 0x004fe4000001160b */
[----:B------:R-:W-:Y:S02]  /*0620*/  IADD3 R10, PT, PT, R10, 0x587c5, RZ ;  /* 0x000587c50a0a7810 */ /* 0x000fe40007ffe0ff */
[----:B------:R-:W-:Y:S01]  /*0630*/  LOP3.LUT R0, R0, R11, RZ, 0x3c, !PT ;  /* 0x0000000b00007212 */ /* 0x000fe200078e3cff */
[----:B---3--:R-:W-:Y:S01]  /*0640*/  IMAD.SHL.U32 R3, R7, 0x10, RZ ;  /* 0x0000001007037824 */ /* 0x008fe200078e00ff */
[----:B------:R-:W-:Y:S01]  /*0650*/  MOV R14, R7 ;  /* 0x00000007000e7202 */ /* 0x000fe20000000f00 */
[----:B------:R-:W-:Y:S01]  /*0660*/  IMAD.MOV.U32 R21, RZ, RZ, R6 ;  /* 0x000000ffff157224 */ /* 0x000fe200078e0006 */
[----:B----4-:R-:W-:Y:S01]  /*0670*/  MOV R11, R4 ;  /* 0x00000004000b7202 */ /* 0x010fe20000000f00 */
[----:B------:R-:W-:Y:S01]  /*0680*/  IMAD.SHL.U32 R8, R0, 0x2, RZ ;  /* 0x0000000200087824 */ /* 0x000fe200078e00ff */
[----:B------:R-:W-:Y:S01]  /*0690*/  MOV R6, R25 ;  /* 0x0000001900067202 */ /* 0x000fe20000000f00 */
[----:B------:R-:W-:-:S02]  /*06a0*/  IMAD.MOV.U32 R20, RZ, RZ, R5 ;  /* 0x000000ffff147224 */ /* 0x000fc400078e0005 */
[----:B------:R0:W-:Y:S01]  /*06b0*/  STG.E.64 desc[UR36][R18.64], R10 ;  /* 0x0000000a12007986 */ /* 0x0001e2000c101b24 */
[----:B------:R-:W-:Y:S01]  /*06c0*/  LOP3.LUT R8, R0, R8, R3, 0x96, !PT ;  /* 0x0000000800087212 */ /* 0x000fe200078e9603 */
[----:B-1----:R-:W-:Y:S02]  /*06d0*/  IMAD.U32 R4, RZ, RZ, UR4 ;  /* 0x00000004ff047e24 */ /* 0x002fe4000f8e00ff */
[----:B------:R0:W-:Y:S01]  /*06e0*/  STG.E.64 desc[UR36][R18.64+0x8], R20 ;  /* 0x0000081412007986 */ /* 0x0001e2000c101b24 */
[----:B------:R-:W-:Y:S01]  /*06f0*/  LOP3.LUT R15, R8, R7, RZ, 0x3c, !PT ;  /* 0x00000007080f7212 */ /* 0x000fe200078e3cff */
[----:B------:R-:W-:Y:S01]  /*0700*/  IMAD.U32 R5, RZ, RZ, UR5 ;  /* 0x00000005ff057e24 */ /* 0x000fe2000f8e00ff */
[----:B------:R0:W1:Y:S01]  /*0710*/  LDC.64 R8, c[0x4][R2] ;  /* 0x0100000002087b82 */ /* 0x0000620000000a00 */
[----:B------:R-:W-:Y:S02]  /*0720*/  IMAD.MOV.U32 R7, RZ, RZ, R22 ;  /* 0x000000ffff077224 */ /* 0x000fe400078e0016 */
[----:B------:R-:W-:Y:S01]  /*0730*/  IMAD.IADD R0, R15, 0x1, R10 ;  /* 0x000000010f007824 */ /* 0x000fe200078e020a */
[----:B------:R0:W-:Y:S04]  /*0740*/  STG.E.64 desc[UR36][R18.64+0x10], R14 ;  /* 0x0000100e12007986 */ /* 0x0001e8000c101b24 */
[----:B------:R-:W-:-:S05]  /*0750*/  I2FP.F32.U32 R0, R0 ;  /* 0x0000000000007245 */ /* 0x000fca0000201000 */
[----:B------:R-:W-:-:S04]  /*0760*/  FFMA R27, R0, R27, 1.1641532182693481445e-10 ;  /* 0x2f000000001b7423 */ /* 0x000fc8000000001b */
[----:B------:R-:W2:Y:S02]  /*0770*/  F2F.F64.F32 R12, R27 ;  /* 0x0000001b000c7310 */ /* 0x000ea40000201800 */
[----:B--2---:R0:W-:Y:S02]  /*0780*/  STL.64 [R1+0x8], R12 ;  /* 0x0000080c01007387 */ /* 0x0041e40000100a00 */
[----:B0-----:R-:W-:-:S07]  /*0790*/  LEPC R20, `(.L_x_2) ;  /* 0x000000001014794e */ /* 0x001fce0000000000 */
[----:B-1----:R-:W-:Y:S05]  /*07a0*/  CALL.ABS.NOINC R8 ;  /* 0x0000000008007343 */ /* 0x002fea0003c00000 */
.L_x_2:
[----:B------:R0:W-:Y:S01]  /*07b0*/  STG.E desc[UR36][R16.64], R27 ;  /* 0x0000001b10007986 */ /* 0x0001e2000c101924 */
[----:B------:R-:W1:Y:S03]  /*07c0*/  LDCU.64 UR4, c[0x4][0x48] ;  /* 0x01000900ff0477ac */ /* 0x000e660008000a00 */
[----:B------:R-:W2:Y:S04]  /*07d0*/  LDG.E.64 R8, desc[UR36][R18.64] ;  /* 0x0000002412087981 */ /* 0x000ea8000c1e1b00 */
[----:B------:R-:W3:Y:S04]  /*07e0*/  LDG.E.64 R6, desc[UR36][R18.64+0x10] ;  /* 0x0000102412067981 */ /* 0x000ee8000c1e1b00 */
[----:B------:R-:W4:Y:S01]  /*07f0*/  LDG.E.64 R4, desc[UR36][R18.64+0x8] ;  /* 0x0000082412047981 */ /* 0x000f22000c1e1b00 */
[----:B0-----:R-:W-:-:S03]  /*0800*/  HFMA2 R27, -RZ, RZ, 0.1171875, 0 ;  /* 0x2f800000ff1b7431 */ /* 0x001fc600000001ff */
[----:B------:R0:W-:Y:S01]  /*0810*/  STL [R1], R24 ;  /* 0x0000001801007387 */ /* 0x0001e20000100800 */
        /* <DEDUP_REMOVED lines=10> */
[----:B------:R-:W-:Y:S01]  /*08c0*/  IMAD.MOV.U32 R9, RZ, RZ, R4 ;  /* 0x000000ffff097224 */ /* 0x000fe200078e0004 */
[----:B------:R-:W2:Y:S01]  /*08d0*/  LDC.64 R2, c[0x4][R2] ;  /* 0x0100000002027b82 */ /* 0x000ea20000000a00 */
[----:B------:R0:W-:Y:S01]  /*08e0*/  STG.E.64 desc[UR36][R18.64+0x8], R14 ;  /* 0x0000080e12007986 */ /* 0x0001e2000c101b24 */
[----:B------:R-:W-:Y:S01]  /*08f0*/  LOP3.LUT R13, R0, R7, RZ, 0x3c, !PT ;  /* 0x00000007000d7212 */ /* 0x000fe200078e3cff */
[----:B-1----:R-:W-:Y:S01]  /*0900*/  IMAD.U32 R4, RZ, RZ, UR4 ;  /* 0x00000004ff047e24 */ /* 0x002fe2000f8e00ff */
[----:B------:R-:W-:Y:S01]  /*0910*/  MOV R5, UR5 ;  /* 0x0000000500057c02 */ /* 0x000fe20008000f00 */
[----:B------:R0:W-:Y:S01]  /*0920*/  STG.E.64 desc[UR36][R18.64], R8 ;  /* 0x0000000812007986 */ /* 0x0001e2000c101b24 */
[----:B------:R-:W-:-:S02]  /*0930*/  IMAD.MOV.U32 R7, RZ, RZ, R22 ;  /* 0x000000ffff077224 */ /* 0x000fc400078e0016 */
[----:B------:R-:W-:Y:S01]  /*0940*/  IMAD.IADD R0, R13, 0x1, R8 ;  /* 0x000000010d007824 */ /* 0x000fe200078e0208 */
[----:B------:R0:W-:Y:S04]  /*0950*/  STG.E.64 desc[UR36][R18.64+0x10], R12 ;  /* 0x0000100c12007986 */ /* 0x0001e8000c101b24 */
[----:B------:R-:W-:-:S05]  /*0960*/  I2FP.F32.U32 R0, R0 ;  /* 0x0000000000007245 */ /* 0x000fca0000201000 */
[----:B------:R-:W-:-:S04]  /*0970*/  FFMA R27, R0, R27, 1.1641532182693481445e-10 ;  /* 0x2f000000001b7423 */ /* 0x000fc8000000001b */
[----:B------:R-:W1:Y:S02]  /*0980*/  F2F.F64.F32 R10, R27 ;  /* 0x0000001b000a7310 */ /* 0x000e640000201800 */
[----:B-1----:R0:W-:Y:S02]  /*0990*/  STL.64 [R1+0x8], R10 ;  /* 0x0000080a01007387 */ /* 0x0021e40000100a00 */
[----:B------:R-:W-:-:S07]  /*09a0*/  LEPC R20, `(.L_x_3) ;  /* 0x000000001014794e */ /* 0x000fce0000000000 */
[----:B0-2---:R-:W-:Y:S05]  /*09b0*/  CALL.ABS.NOINC R2 ;  /* 0x0000000002007343 */ /* 0x005fea0003c00000 */
.L_x_3:
[----:B------:R0:W-:Y:S01]  /*09c0*/  STG.E desc[UR36][R16.64+0x4], R27 ;  /* 0x0000041b10007986 */ /* 0x0001e2000c101924 */
[----:B------:R-:W-:Y:S02]  /*09d0*/  ISETP.NE.AND P6, PT, R26, RZ, PT ;  /* 0x000000ff1a00720c */ /* 0x000fe40003fc5270 */
[----:B------:R-:W-:-:S04]  /*09e0*/  IADD3 R0, P0, PT, R16, 0x10, RZ ;  /* 0x0000001010007810 */ /* 0x000fc80007f1e0ff */
[----:B------:R-:W-:-:S07]  /*09f0*/  IADD3.X R3, PT, PT, RZ, R17, RZ, P0, !PT ;  /* 0x00000011ff037210 */ /* 0x000fce00007fe4ff */
[----:B0-----:R-:W-:Y:S05]  /*0a00*/  @P6 BRA `(.L_x_4) ;  /* 0xfffffff400c86947 */ /* 0x001fea000383ffff */
[----:B------:R-:W-:Y:S05]  /*0a10*/  EXIT ;  /* 0x000000000000794d */ /* 0x000fea0003800000 */
.L_x_5:
[----:B------:R-:W-:-:S00]  /*0a20*/  BRA `(.L_x_5) ;  /* 0xfffffffc00fc7947 */ /* 0x000fc0000383ffff */
[----:B------:R-:W-:-:S00]  /*0a30*/  NOP ;  /* 0x0000000000007918 */ /* 0x000fc00000000000 */
        /* <DEDUP_REMOVED lines=12> */
.L_x_15:


//--------------------- .text._Z12setup_kernelP17curandStateXORWOW --------------------------
	.section	.text._Z12setup_kernelP17curandStateXORWOW,"ax",@progbits
	.align	128
        .global         _Z12setup_kernelP17curandStateXORWOW
        .type           _Z12setup_kernelP17curandStateXORWOW,@function
        .size           _Z12setup_kernelP17curandStateXORWOW,(.L_x_16 - _Z12setup_kernelP17curandStateXORWOW)
        .other          _Z12setup_kernelP17curandStateXORWOW,@"STO_CUDA_ENTRY STV_DEFAULT"
_Z12setup_kernelP17curandStateXORWOW:
.text._Z12setup_kernelP17curandStateXORWOW:
[----:B------:R-:W-:Y:S01]  /*0000*/  LDC R1, c[0x0][0x37c] ;  /* 0x0000df00ff017b82 */ /* 0x000fe20000000800 */
[----:B------:R-:W0:Y:S07]  /*0010*/  S2R R13, SR_TID.X ;  /* 0x00000000000d7919 */ /* 0x000e2e0000002100 */
[----:B------:R-:W1:Y:S01]  /*0020*/  LDC.64 R6, c[0x0][0x380] ;  /* 0x0000e000ff067b82 */ /* 0x000e620000000a00 */
[----:B------:R-:W0:Y:S01]  /*0030*/  LDCU UR6, c[0x0][0x360] ;  /* 0x00006c00ff0677ac */ /* 0x000e220008000800 */
[----:B------:R-:W-:Y:S01]  /*0040*/  IMAD.MOV.U32 R2, RZ, RZ, 0x3198c20f ;  /* 0x3198c20fff027424 */ /* 0x000fe200078e00ff */
[----:B------:R-:W0:Y:S01]  /*0050*/  S2R R0, SR_CTAID.X ;  /* 0x0000000000007919 */ /* 0x000e220000002500 */
[----:B------:R-:W-:Y:S01]  /*0060*/  IMAD.MOV.U32 R3, RZ, RZ, 0x5efdb30c ;  /* 0x5efdb30cff037424 */ /* 0x000fe200078e00ff */
[----:B------:R-:W2:Y:S01]  /*0070*/  LDCU.64 UR4, c[0x0][0x358] ;  /* 0x00006b00ff0477ac */ /* 0x000ea20008000a00 */
[----:B------:R-:W-:Y:S01]  /*0080*/  IMAD.MOV.U32 R4, RZ, RZ, 0x423bb012 ;  /* 0x423bb012ff047424 */ /* 0x000fe200078e00ff */
[----:B------:R-:W-:Y:S01]  /*0090*/  BSSY.RECONVERGENT B0, `(.L_x_6) ;  /* 0x00000db000007945 */ /* 0x000fe20003800200 */
[----:B------:R-:W-:-:S02]  /*00a0*/  IMAD.MOV.U32 R5, RZ, RZ, -0x75bd8fc ;  /* 0xf8a42704ff057424 */ /* 0x000fc400078e00ff */
[----:B------:R-:W-:Y:S02]  /*00b0*/  IMAD.MOV.U32 R8, RZ, RZ, -0x23270784 ;  /* 0xdcd8f87cff087424 */ /* 0x000fe400078e00ff */
[----:B------:R-:W-:Y:S02]  /*00c0*/  IMAD.MOV.U32 R9, RZ, RZ, 0x57fa2510 ;  /* 0x57fa2510ff097424 */ /* 0x000fe400078e00ff */
[----:B0-----:R-:W-:-:S04]  /*00d0*/  IMAD R13, R0, UR6, R13 ;  /* 0x00000006000d7c24 */ /* 0x001fc8000f8e020d */
[C---:B-1----:R-:W-:Y:S01]  /*00e0*/  IMAD.WIDE R6, R13.reuse, 0x30, R6 ;  /* 0x000000300d067825 */ /* 0x042fe200078e0206 */
[----:B------:R-:W-:-:S04]  /*00f0*/  ISETP.NE.AND P0, PT, R13, RZ, PT ;  /* 0x000000ff0d00720c */ /* 0x000fc80003f05270 */
[----:B--2---:R0:W-:Y:S04]  /*0100*/  STG.E.64 desc[UR4][R6.64], R2 ;  /* 0x0000000206007986 */ /* 0x0041e8000c101b04 */
[----:B------:R0:W-:Y:S04]  /*0110*/  STG.E.64 desc[UR4][R6.64+0x8], R4 ;  /* 0x0000080406007986 */ /* 0x0001e8000c101b04 */
[----:B------:R0:W-:Y:S01]  /*0120*/  STG.E.64 desc[UR4][R6.64+0x10], R8 ;  /* 0x0000100806007986 */ /* 0x0001e2000c101b04 */
[----:B------:R-:W-:Y:S05]  /*0130*/  @!P0 BRA `(.L_x_7) ;  /* 0x0000000c00408947 */ /* 0x000fea0003800000 */
[----:B------:R-:W-:Y:S01]  /*0140*/  SHF.R.S32.HI R0, RZ, 0x1f, R13 ;  /* 0x0000001fff007819 */ /* 0x000fe2000001140d */
[----:B------:R-:W-:-:S07]  /*0150*/  IMAD.MOV.U32 R12, RZ, RZ, RZ ;  /* 0x000000ffff0c7224 */ /* 0x000fce00078e00ff */
.L_x_13:
[----:B0-----:R-:W-:Y:S01]  /*0160*/  LOP3.LUT R2, R13, 0x3, RZ, 0xc0, !PT ;  /* 0x000000030d027812 */ /* 0x001fe200078ec0ff */
[----:B------:R-:W-:Y:S03]  /*0170*/  BSSY.RECONVERGENT B1, `(.L_x_8) ;  /* 0x00000c6000017945 */ /* 0x000fe60003800200 */
[----:B------:R-:W-:-:S04]  /*0180*/  ISETP.NE.U32.AND P0, PT, R2, RZ, PT ;  /* 0x000000ff0200720c */ /* 0x000fc80003f05070 */
[----:B------:R-:W-:-:S13]  /*0190*/  ISETP.NE.AND.EX P0, PT, RZ, RZ, PT, P0 ;  /* 0x000000ffff00720c */ /* 0x000fda0003f05300 */
[----:B------:R-:W-:Y:S05]  /*01a0*/  @!P0 BRA `(.L_x_9) ;  /* 0x0000000c00088947 */ /* 0x000fea0003800000 */
[----:B------:R-:W0:Y:S01]  /*01b0*/  LDC.64 R8, c[0x4][0x8] ;  /* 0x01000200ff087b82 */ /* 0x000e220000000a00 */
[----:B------:R-:W-:Y:S02]  /*01c0*/  IMAD.MOV.U32 R14, RZ, RZ, RZ ;  /* 0x000000ffff0e7224 */ /* 0x000fe400078e00ff */
[----:B0-----:R-:W-:-:S07]  /*01d0*/  IMAD.WIDE.U32 R8, R12, 0xc80, R8 ;  /* 0x00000c800c087825 */ /* 0x001fce00078e0008 */
.L_x_12:
[----:B0-----:R-:W-:Y:S01]  /*01e0*/  IMAD.MOV.U32 R15, RZ, RZ, RZ ;  /* 0x000000ffff0f7224 */ /* 0x001fe200078e00ff */
[----:B------:R-:W-:Y:S01]  /*01f0*/  CS2R R2, SRZ ;  /* 0x0000000000027805 */ /* 0x000fe2000001ff00 */
[----:B------:R-:W-:Y:S01]  /*0200*/  IMAD.MOV.U32 R17, RZ, RZ, RZ ;  /* 0x000000ffff117224 */ /* 0x000fe200078e00ff */
[----:B------:R-:W-:-:S07]  /*0210*/  CS2R R4, SRZ ;  /* 0x0000000000047805 */ /* 0x000fce000001ff00 */
.L_x_11:
[----:B------:R-:W-:-:S05]  /*0220*/  IMAD.WIDE.U32 R10, R17, 0x4, R6 ;  /* 0x00000004110a7825 */ /* 0x000fca00078e0006 */
[----:B------:R0:W5:Y:S01]  /*0230*/  LDG.E R16, desc[UR4][R10.64+0x4] ;  /* 0x000004040a107981 */ /* 0x000162000c1e1900 */
[----:B------:R-:W-:-:S07]  /*0240*/  IMAD.MOV.U32 R19, RZ, RZ, RZ ;  /* 0x000000ffff137224 */ /* 0x000fce00078e00ff */
.L_x_10:
[----:B-----5:R-:W-:Y:S01]  /*0250*/  SHF.R.U32.HI R24, RZ, R19, R16 ;  /* 0x00000013ff187219 */ /* 0x020fe20000011610 */
[----:B0-----:R-:W-:-:S03]  /*0260*/  IMAD.SHL.U32 R10, R17, 0x20, RZ ;  /* 0x00000020110a7824 */ /* 0x001fc600078e00ff */
[----:B------:R-:W-:Y:S01]  /*0270*/  LOP3.LUT R11, R24, 0x1, RZ, 0xc0, !PT ;  /* 0x00000001180b7812 */ /* 0x000fe200078ec0ff */
[----:B------:R-:W-:-:S03]  /*0280*/  IMAD.IADD R10, R10, 0x1, R19 ;  /* 0x000000010a0a7824 */ /* 0x000fc600078e0213 */
[----:B------:R-:W-:Y:S01]  /*0290*/  ISETP.NE.U32.AND P0, PT, R11, 0x1, PT ;  /* 0x000000010b00780c */ /* 0x000fe20003f05070 */
[----:B------:R-:W-:-:S03]  /*02a0*/  IMAD R11, R10, 0x5, RZ ;  /* 0x000000050a0b7824 */ /* 0x000fc600078e02ff */
[----:B------:R-:W-:Y:S01]  /*02b0*/  R2P PR, R24, 0x7e ;  /* 0x0000007e18007804 */ /* 0x000fe20000000000 */
[----:B------:R-:W-:-:S08]  /*02c0*/  IMAD.WIDE.U32 R10, R11, 0x4, R8 ;  /* 0x000000040b0a7825 */ /* 0x000fd000078e0008 */
[----:B------:R-:W2:Y:S04]  /*02d0*/  @!P0 LDG.E R18, desc[UR4][R10.64] ;  /* 0x000000040a128981 */ /* 0x000ea8000c1e1900 */
[----:B------:R-:W3:Y:S04]  /*02e0*/  @!P0 LDG.E R20, desc[UR4][R10.64+0x10] ;  /* 0x000010040a148981 */ /* 0x000ee8000c1e1900 */
[----:B------:R-:W4:Y:S04]  /*02f0*/  @P1 LDG.E R22, desc[UR4][R10.64+0x14] ;  /* 0x000014040a161981 */ /* 0x000f28000c1e1900 */
[----:B------:R-:W4:Y:S04]  /*0300*/  @P2 LDG.E R26, desc[UR4][R10.64+0x28] ;  /* 0x000028040a1a2981 */ /* 0x000f28000c1e1900 */
[----:B------:R-:W4:Y:S04]  /*0310*/  @!P0 LDG.E R21, desc[UR4][R10.64+0x4] ;  /* 0x000004040a158981 */ /* 0x000f28000c1e1900 */
[----:B------:R-:W4:Y:S04]  /*0320*/  @!P0 LDG.E R23, desc[UR4][R10.64+0xc] ;  /* 0x00000c040a178981 */ /* 0x000f28000c1e1900 */
[----:B------:R-:W4:Y:S04]  /*0330*/  @P1 LDG.E R25, desc[UR4][R10.64+0x18] ;  /* 0x000018040a191981 */ /* 0x000f28000c1e1900 */
[----:B------:R-:W4:Y:S04]  /*0340*/  @P3 LDG.E R28, desc[UR4][R10.64+0x3c] ;  /* 0x00003c040a1c3981 */ /* 0x000f28000c1e1900 */
[----:B------:R-:W4:Y:S01]  /*0350*/  @P6 LDG.E R27, desc[UR4][R10.64+0x7c] ;  /* 0x00007c040a1b6981 */ /* 0x000f22000c1e1900 */
[----:B--2---:R-:W-:-:S03]  /*0360*/  @!P0 LOP3.LUT R15, R15, R18, RZ, 0x3c, !PT ;  /* 0x000000120f0f8212 */ /* 0x004fc600078e3cff */
[----:B------:R-:W2:Y:S01]  /*0370*/  @!P0 LDG.E R18, desc[UR4][R10.64+0x8] ;  /* 0x000008040a128981 */ /* 0x000ea2000c1e1900 */
[----:B---3--:R-:W-:-:S03]  /*0380*/  @!P0 LOP3.LUT R3, R3, R20, RZ, 0x3c, !PT ;  /* 0x0000001403038212 */ /* 0x008fc600078e3cff */
[----:B------:R-:W3:Y:S01]  /*0390*/  @P1 LDG.E R20, desc[UR4][R10.64+0x24] ;  /* 0x000024040a141981 */ /* 0x000ee2000c1e1900 */
[----:B----4-:R-:W-:-:S03]  /*03a0*/  @P1 LOP3.LUT R15, R15, R22, RZ, 0x3c, !PT ;  /* 0x000000160f0f1212 */ /* 0x010fc600078e3cff */
[----:B------:R-:W4:Y:S01]  /*03b0*/  @P2 LDG.E R22, desc[UR4][R10.64+0x38] ;  /* 0x000038040a162981 */ /* 0x000f22000c1e1900 */
[----:B------:R-:W-:-:S03]  /*03c0*/  @P2 LOP3.LUT R15, R15, R26, RZ, 0x3c, !PT ;  /* 0x0000001a0f0f2212 */ /* 0x000fc600078e3cff */
[----:B------:R-:W4:Y:S01]  /*03d0*/  @P4 LDG.E R26, desc[UR4][R10.64+0x50] ;  /* 0x000050040a1a4981 */ /* 0x000f22000c1e1900 */
[----:B------:R-:W-:-:S03]  /*03e0*/  @!P0 LOP3.LUT R4, R4, R21, RZ, 0x3c, !PT ;  /* 0x0000001504048212 */ /* 0x000fc600078e3cff */
[----:B------:R-:W4:Y:S01]  /*03f0*/  @P1 LDG.E R21, desc[UR4][R10.64+0x20] ;  /* 0x000020040a151981 */ /* 0x000f22000c1e1900 */
[----:B------:R-:W-:-:S03]  /*0400*/  @!P0 LOP3.LUT R2, R2, R23, RZ, 0x3c, !PT ;  /* 0x0000001702028212 */ /* 0x000fc600078e3cff */
[----:B------:R-:W4:Y:S01]  /*0410*/  @P2 LDG.E R23, desc[UR4][R10.64+0x2c] ;  /* 0x00002c040a172981 */ /* 0x000f22000c1e1900 */
[----:B------:R-:W-:-:S03]  /*0420*/  @P1 LOP3.LUT R4, R4, R25, RZ, 0x3c, !PT ;  /* 0x0000001904041212 */ /* 0x000fc600078e3cff */
[----:B------:R-:W4:Y:S01]  /*0430*/  @P2 LDG.E R25, desc[UR4][R10.64+0x34] ;  /* 0x000034040a192981 */ /* 0x000f22000c1e1900 */
[----:B--2---:R-:W-:-:S03]  /*0440*/  @!P0 LOP3.LUT R5, R5, R18, RZ, 0x3c, !PT ;  /* 0x0000001205058212 */ /* 0x004fc600078e3cff */
[----:B------:R-:W2:Y:S01]  /*0450*/  @P1 LDG.E R18, desc[UR4][R10.64+0x1c] ;  /* 0x00001c040a121981 */ /* 0x000ea2000c1e1900 */
[----:B---3--:R-:W-:-:S03]  /*0460*/  @P1 LOP3.LUT R3, R3, R20, RZ, 0x3c, !PT ;  /* 0x0000001403031212 */ /* 0x008fc600078e3cff */
[----:B------:R-:W3:Y:S01]  /*0470*/  @P2 LDG.E R20, desc[UR4][R10.64+0x30] ;  /* 0x000030040a142981 */ /* 0x000ee2000c1e1900 */
[----:B----4-:R-:W-:-:S03]  /*0480*/  @P2 LOP3.LUT R3, R3, R22, RZ, 0x3c, !PT ;  /* 0x0000001603032212 */ /* 0x010fc600078e3cff */
[----:B------:R-:W4:Y:S01]  /*0490*/  @P3 LDG.E R22, desc[UR4][R10.64+0x4c] ;  /* 0x00004c040a163981 */ /* 0x000f22000c1e1900 */
[----:B------:R-:W-:-:S04]  /*04a0*/  @P3 LOP3.LUT R15, R15, R28, RZ, 0x3c, !PT ;  /* 0x0000001c0f0f3212 */ /* 0x000fc800078e3cff */
[----:B------:R-:W-:Y:S02]  /*04b0*/  @P4 LOP3.LUT R15, R15, R26, RZ, 0x3c, !PT ;  /* 0x0000001a0f0f4212 */ /* 0x000fe400078e3cff */
[----:B------:R-:W-:Y:S01]  /*04c0*/  @P1 LOP3.LUT R2, R2, R21, RZ, 0x3c, !PT ;  /* 0x0000001502021212 */ /* 0x000fe200078e3cff */
[----:B------:R-:W4:Y:S04]  /*04d0*/  @P5 LDG.E R26, desc[UR4][R10.64+0x64] ;  /* 0x000064040a1a5981 */ /* 0x000f28000c1e1900 */
[----:B------:R-:W4:Y:S01]  /*04e0*/  @P3 LDG.E R21, desc[UR4][R10.64+0x40] ;  /* 0x000040040a153981 */ /* 0x000f22000c1e1900 */
[----:B------:R-:W-:Y:S02]  /*04f0*/  @P2 LOP3.LUT R4, R4, R23, RZ, 0x3c, !PT ;  /* 0x0000001704042212 */ /* 0x000fe400078e3cff */
[----:B------:R-:W-:Y:S01]  /*0500*/  @P2 LOP3.LUT R2, R2, R25, RZ, 0x3c, !PT ;  /* 0x0000001902022212 */ /* 0x000fe200078e3cff */
[----:B------:R-:W4:Y:S04]  /*0510*/  @P3 LDG.E R23, desc[UR4][R10.64+0x48] ;  /* 0x000048040a173981 */ /* 0x000f28000c1e1900 */
[----:B------:R-:W4:Y:S01]  /*0520*/  @P4 LDG.E R25, desc[UR4][R10.64+0x54] ;  /* 0x000054040a194981 */ /* 0x000f22000c1e1900 */
[----:B--2---:R-:W-:-:S03]  /*0530*/  @P1 LOP3.LUT R5, R5, R18, RZ, 0x3c, !PT ;  /* 0x0000001205051212 */ /* 0x004fc600078e3cff */
[----:B------:R-:W2:Y:S01]  /*0540*/  @P3 LDG.E R18, desc[UR4][R10.64+0x44] ;  /* 0x000044040a123981 */ /* 0x000ea2000c1e1900 */
[----:B---3--:R-:W-:-:S03]  /*0550*/  @P2 LOP3.LUT R5, R5, R20, RZ, 0x3c, !PT ;  /* 0x0000001405052212 */ /* 0x008fc600078e3cff */
[----:B------:R-:W3:Y:S01]  /*0560*/  @P4 LDG.E R20, desc[UR4][R10.64+0x58] ;  /* 0x000058040a144981 */ /* 0x000ee2000c1e1900 */
[----:B----4-:R-:W-:-:S03]  /*0570*/  @P3 LOP3.LUT R3, R3, R22, RZ, 0x3c, !PT ;  /* 0x0000001603033212 */ /* 0x010fc600078e3cff */
[----:B------:R-:W4:Y:S01]  /*0580*/  @P4 LDG.E R22, desc[UR4][R10.64+0x60] ;  /* 0x000060040a164981 */ /* 0x000f22000c1e1900 */
[----:B------:R-:W-:Y:S02]  /*0590*/  LOP3.LUT P0, RZ, R24, 0x80, RZ, 0xc0, !PT ;  /* 0x0000008018ff7812 */ /* 0x000fe4000780c0ff */
[----:B------:R-:W-:Y:S02]  /*05a0*/  @P5 LOP3.LUT R15, R15, R26, RZ, 0x3c, !PT ;  /* 0x0000001a0f0f5212 */ /* 0x000fe400078e3cff */
[----:B------:R-:W4:Y:S01]  /*05b0*/  @P6 LDG.E R26, desc[UR4][R10.64+0x78] ;  /* 0x000078040a1a6981 */ /* 0x000f22000c1e1900 */
[----:B------:R-:W-:-:S03]  /*05c0*/  @P3 LOP3.LUT R4, R4, R21, RZ, 0x3c, !PT ;  /* 0x0000001504043212 */ /* 0x000fc600078e3cff */
[----:B------:R-:W4:Y:S01]  /*05d0*/  @P4 LDG.E R21, desc[UR4][R10.64+0x5c] ;  /* 0x00005c040a154981 */ /* 0x000f22000c1e1900 */
[----:B------:R-:W-:-:S03]  /*05e0*/  @P3 LOP3.LUT R2, R2, R23, RZ, 0x3c, !PT ;  /* 0x0000001702023212 */ /* 0x000fc600078e3cff */
[----:B------:R-:W4:Y:S01]  /*05f0*/  @P5 LDG.E R23, desc[UR4][R10.64+0x68] ;  /* 0x000068040a175981 */ /* 0x000f22000c1e1900 */
[----:B------:R-:W-:-:S03]  /*0600*/  @P4 LOP3.LUT R4, R4, R25, RZ, 0x3c, !PT ;  /* 0x0000001904044212 */ /* 0x000fc600078e3cff */
[----:B------:R-:W4:Y:S01]  /*0610*/  @P5 LDG.E R25, desc[UR4][R10.64+0x70] ;  /* 0x000070040a195981 */ /* 0x000f22000c1e1900 */
[----:B--2---:R-:W-:-:S03]  /*0620*/  @P3 LOP3.LUT R5, R5, R18, RZ, 0x3c, !PT ;  /* 0x0000001205053212 */ /* 0x004fc600078e3cff */
[----:B------:R-:W2:Y:S01]  /*0630*/  @P5 LDG.E R18, desc[UR4][R10.64+0x6c] ;  /* 0x00006c040a125981 */ /* 0x000ea2000c1e1900 */
[----:B---3--:R-:W-:-:S03]  /*0640*/  @P4 LOP3.LUT R5, R5, R20, RZ, 0x3c, !PT ;  /* 0x0000001405054212 */ /* 0x008fc600078e3cff */
[----:B------:R-:W3:Y:S01]  /*0650*/  @P5 LDG.E R20, desc[UR4][R10.64+0x74] ;  /* 0x000074040a145981 */ /* 0x000ee2000c1e1900 */
[----:B----4-:R-:W-:-:S03]  /*0660*/  @P4 LOP3.LUT R3, R3, R22, RZ, 0x3c, !PT ;  /* 0x0000001603034212 */ /* 0x010fc600078e3cff */
[----:B------:R-:W4:Y:S01]  /*0670*/  @P0 LDG.E R22, desc[UR4][R10.64+0x8c] ;  /* 0x00008c040a160981 */ /* 0x000f22000c1e1900 */
[----:B------:R-:W-:-:S03]  /*0680*/  @P6 LOP3.LUT R15, R15, R26, RZ, 0x3c, !PT ;  /* 0x0000001a0f0f6212 */ /* 0x000fc600078e3cff */
        /* <DEDUP_REMOVED lines=13> */
[----:B------:R-:W-:Y:S02]  /*0760*/  @P6 LOP3.LUT R4, R4, R27, RZ, 0x3c, !PT ;  /* 0x0000001b04046212 */ /* 0x000fe400078e3cff */
[----:B------:R-:W-:Y:S02]  /*0770*/  @P6 LOP3.LUT R2, R2, R21, RZ, 0x3c, !PT ;  /* 0x0000001502026212 */ /* 0x000fe400078e3cff */
[----:B------:R-:W-:Y:S02]  /*0780*/  @P0 LOP3.LUT R4, R4, R23, RZ, 0x3c, !PT ;  /* 0x0000001704040212 */ /* 0x000fe400078e3cff */
[----:B------:R-:W-:Y:S02]  /*0790*/  @P0 LOP3.LUT R2, R2, R25, RZ, 0x3c, !PT ;  /* 0x0000001902020212 */ /* 0x000fe400078e3cff */
[----:B--2---:R-:W-:Y:S02]  /*07a0*/  @P6 LOP3.LUT R5, R5, R18, RZ, 0x3c, !PT ;  /* 0x0000001205056212 */ /* 0x004fe400078e3cff */
[----:B---3--:R-:W-:-:S02]  /*07b0*/  @P6 LOP3.LUT R3, R3, R20, RZ, 0x3c, !PT ;  /* 0x0000001403036212 */ /* 0x008fc400078e3cff */
[----:B----4-:R-:W-:Y:S02]  /*07c0*/  @P0 LOP3.LUT R5, R5, R22, RZ, 0x3c, !PT ;  /* 0x0000001605050212 */ /* 0x010fe400078e3cff */
[----:B------:R-:W-:Y:S02]  /*07d0*/  @P0 LOP3.LUT R3, R3, R26, RZ, 0x3c, !PT ;  /* 0x0000001a03030212 */ /* 0x000fe400078e3cff */
[----:B------:R-:W-:-:S13]  /*07e0*/  R2P PR, R24.B1, 0x7f ;  /* 0x0000007f18007804 */ /* 0x000fda0000001000 */
[----:B------:R-:W2:Y:S04]  /*07f0*/  @P0 LDG.E R18, desc[UR4][R10.64+0xa0] ;  /* 0x0000a0040a120981 */ /* 0x000ea8000c1e1900 */
[----:B------:R-:W3:Y:S04]  /*0800*/  @P1 LDG.E R22, desc[UR4][R10.64+0xb4] ;  /* 0x0000b4040a161981 */ /* 0x000ee8000c1e1900 */
[----:B------:R-:W4:Y:S04]  /*0810*/  @P2 LDG.E R26, desc[UR4][R10.64+0xc8] ;  /* 0x0000c8040a1a2981 */ /* 0x000f28000c1e1900 */
[----:B------:R-:W4:Y:S04]  /*0820*/  @P3 LDG.E R28, desc[UR4][R10.64+0xdc] ;  /* 0x0000dc040a1c3981 */ /* 0x000f28000c1e1900 */
[----:B------:R-:W4:Y:S04]  /*0830*/  @P0 LDG.E R23, desc[UR4][R10.64+0xa4] ;  /* 0x0000a4040a170981 */ /* 0x000f28000c1e1900 */
[----:B------:R-:W4:Y:S04]  /*0840*/  @P0 LDG.E R20, desc[UR4][R10.64+0xa8] ;  /* 0x0000a8040a140981 */ /* 0x000f28000c1e1900 */
[----:B------:R-:W4:Y:S04]  /*0850*/  @P4 LDG.E R25, desc[UR4][R10.64+0xf0] ;  /* 0x0000f0040a194981 */ /* 0x000f28000c1e1900 */
        /* <DEDUP_REMOVED lines=21> */
[----:B------:R-:W-:Y:S02]  /*09b0*/  LOP3.LUT P0, RZ, R24, 0x8000, RZ, 0xc0, !PT ;  /* 0x0000800018ff7812 */ /* 0x000fe4000780c0ff */
[----:B----4-:R-:W-:Y:S01]  /*09c0*/  @P5 LOP3.LUT R15, R15, R26, RZ, 0x3c, !PT ;  /* 0x0000001a0f0f5212 */ /* 0x010fe200078e3cff */
[----:B------:R-:W4:Y:S04]  /*09d0*/  @P3 LDG.E R24, desc[UR4][R10.64+0xe4] ;  /* 0x0000e4040a183981 */ /* 0x000f28000c1e1900 */
[----:B------:R-:W2:Y:S01]  /*09e0*/  @P6 LDG.E R26, desc[UR4][R10.64+0x118] ;  /* 0x000118040a1a6981 */ /* 0x000ea2000c1e1900 */
        /* <DEDUP_REMOVED lines=8> */
[----:B---3--:R-:W-:-:S03]  /*0a70*/  @P2 LOP3.LUT R3, R3, R22, RZ, 0x3c, !PT ;  /* 0x0000001603032212 */ /* 0x008fc600078e3cff */
[----:B------:R-:W3:Y:S01]  /*0a80*/  @P4 LDG.E R22, desc[UR4][R10.64+0x100] ;  /* 0x000100040a164981 */ /* 0x000ee2000c1e1900 */
[----:B--2---:R-:W-:-:S03]  /*0a90*/  @P6 LOP3.LUT R15, R15, R26, RZ, 0x3c, !PT ;  /* 0x0000001a0f0f6212 */ /* 0x004fc600078e3cff */
[----:B------:R-:W2:Y:S01]  /*0aa0*/  @P0 LDG.E R26, desc[UR4][R10.64+0x12c] ;  /* 0x00012c040a1a0981 */ /* 0x000ea2000c1e1900 */
[----:B----4-:R-:W-:-:S03]  /*0ab0*/  @P2 LOP3.LUT R2, R2, R23, RZ, 0x3c, !PT ;  /* 0x0000001702022212 */ /* 0x010fc600078e3cff */
[----:B------:R-:W4:Y:S01]  /*0ac0*/  @P4 LDG.E R23, desc[UR4][R10.64+0xfc] ;  /* 0x0000fc040a174981 */ /* 0x000f22000c1e1900 */
[----:B------:R-:W-:-:S03]  /*0ad0*/  @P2 LOP3.LUT R5, R5, R20, RZ, 0x3c, !PT ;  /* 0x0000001405052212 */ /* 0x000fc600078e3cff */
[----:B------:R-:W4:Y:S01]  /*0ae0*/  @P4 LDG.E R20, desc[UR4][R10.64+0xf8] ;  /* 0x0000f8040a144981 */ /* 0x000f22000c1e1900 */
[----:B------:R-:W-:Y:S02]  /*0af0*/  @P3 LOP3.LUT R2, R2, R27, RZ, 0x3c, !PT ;  /* 0x0000001b02023212 */ /* 0x000fe400078e3cff */
[----:B------:R-:W-:Y:S01]  /*0b00*/  @P3 LOP3.LUT R4, R4, R25, RZ, 0x3c, !PT ;  /* 0x0000001904043212 */ /* 0x000fe200078e3cff */
[----:B------:R-:W4:Y:S01]  /*0b10*/  @P5 LDG.E R27, desc[UR4][R10.64+0x110] ;  /* 0x000110040a1b5981 */ /* 0x000f22000c1e1900 */
[----:B------:R-:W-:-:S03]  /*0b20*/  @P3 LOP3.LUT R5, R5, R24, RZ, 0x3c, !PT ;  /* 0x0000001805053212 */ /* 0x000fc600078e3cff */
[----:B------:R-:W4:Y:S04]  /*0b30*/  @P5 LDG.E R25, desc[UR4][R10.64+0x108] ;  /* 0x000108040a195981 */ /* 0x000f28000c1e1900 */
        /* <DEDUP_REMOVED lines=19> */
[----:B------:R-:W-:-:S05]  /*0c70*/  VIADD R19, R19, 0x10 ;  /* 0x0000001013137836 */ /* 0x000fca0000000000 */
[----:B------:R-:W-:Y:S02]  /*0c80*/  ISETP.NE.AND P1, PT, R19, 0x20, PT ;  /* 0x000000201300780c */ /* 0x000fe40003f25270 */
[----:B------:R-:W-:Y:S02]  /*0c90*/  @P5 LOP3.LUT R3, R3, R18, RZ, 0x3c, !PT ;  /* 0x0000001203035212 */ /* 0x000fe400078e3cff */
[----:B------:R-:W-:Y:S02]  /*0ca0*/  @P6 LOP3.LUT R4, R4, R21, RZ, 0x3c, !PT ;  /* 0x0000001504046212 */ /* 0x000fe400078e3cff */
[----:B---3--:R-:W-:-:S04]  /*0cb0*/  @P6 LOP3.LUT R3, R3, R22, RZ, 0x3c, !PT ;  /* 0x0000001603036212 */ /* 0x008fc800078e3cff */
[----:B--2---:R-:W-:Y:S02]  /*0cc0*/  @P0 LOP3.LUT R3, R3, R26, RZ, 0x3c, !PT ;  /* 0x0000001a03030212 */ /* 0x004fe400078e3cff */
[----:B----4-:R-:W-:Y:S02]  /*0cd0*/  @P6 LOP3.LUT R2, R2, R23, RZ, 0x3c, !PT ;  /* 0x0000001702026212 */ /* 0x010fe400078e3cff */
[----:B------:R-:W-:Y:S02]  /*0ce0*/  @P6 LOP3.LUT R5, R5, R20, RZ, 0x3c, !PT ;  /* 0x0000001405056212 */ /* 0x000fe400078e3cff */
[----:B------:R-:W-:Y:S02]  /*0cf0*/  @P0 LOP3.LUT R2, R2, R27, RZ, 0x3c, !PT ;  /* 0x0000001b02020212 */ /* 0x000fe400078e3cff */
[----:B------:R-:W-:Y:S02]  /*0d00*/  @P0 LOP3.LUT R4, R4, R25, RZ, 0x3c, !PT ;  /* 0x0000001904040212 */ /* 0x000fe400078e3cff */
[----:B------:R-:W-:Y:S01]  /*0d10*/  @P0 LOP3.LUT R5, R5, R24, RZ, 0x3c, !PT ;  /* 0x0000001805050212 */ /* 0x000fe200078e3cff */
[----:B------:R-:W-:Y:S06]  /*0d20*/  @P1 BRA `(.L_x_10) ;  /* 0xfffffff400481947 */ /* 0x000fec000383ffff */
[----:B------:R-:W-:-:S05]  /*0d30*/  VIADD R17, R17, 0x1 ;  /* 0x0000000111117836 */ /* 0x000fca0000000000 */
[----:B------:R-:W-:-:S13]  /*0d40*/  ISETP.NE.AND P0, PT, R17, 0x5, PT ;  /* 0x000000051100780c */ /* 0x000fda0003f05270 */
[----:B------:R-:W-:Y:S05]  /*0d50*/  @P0 BRA `(.L_x_11) ;  /* 0xfffffff400300947 */ /* 0x000fea000383ffff */
[----:B------:R0:W-:Y:S01]  /*0d60*/  STG.E.64 desc[UR4][R6.64+0x8], R4 ;  /* 0x0000080406007986 */ /* 0x0001e2000c101b04 */
[----:B------:R-:W-:Y:S01]  /*0d70*/  VIADD R14, R14, 0x1 ;  /* 0x000000010e0e7836 */ /* 0x000fe20000000000 */
[----:B------:R-:W-:Y:S02]  /*0d80*/  LOP3.LUT R11, R13, 0x3, RZ, 0xc0, !PT ;  /* 0x000000030d0b7812 */ /* 0x000fe400078ec0ff */
[----:B------:R0:W-:Y:S02]  /*0d90*/  STG.E.64 desc[UR4][R6.64+0x10], R2 ;  /* 0x0000100206007986 */ /* 0x0001e4000c101b04 */
[----:B------:R-:W-:Y:S02]  /*0da0*/  ISETP.GE.U32.AND P0, PT, R14, R11, PT ;  /* 0x0000000b0e00720c */ /* 0x000fe40003f06070 */
[----:B------:R0:W-:Y:S11]  /*0db0*/  STG.E desc[UR4][R6.64+0x4], R15 ;  /* 0x0000040f06007986 */ /* 0x0001f6000c101904 */
[----:B------:R-:W-:Y:S05]  /*0dc0*/  @!P0 BRA `(.L_x_12) ;  /* 0xfffffff400048947 */ /* 0x000fea000383ffff */
.L_x_9:
[----:B------:R-:W-:Y:S05]  /*0dd0*/  BSYNC.RECONVERGENT B1 ;  /* 0x0000000000017941 */ /* 0x000fea0003800200 */
.L_x_8:
[C---:B------:R-:W-:Y:S01]  /*0de0*/  ISETP.GT.U32.AND P0, PT, R13.reuse, 0x3, PT ;  /* 0x000000030d00780c */ /* 0x040fe20003f04070 */
[----:B------:R-:W-:Y:S01]  /*0df0*/  VIADD R12, R12, 0x1 ;  /* 0x000000010c0c7836 */ /* 0x000fe20000000000 */
[--C-:B------:R-:W-:Y:S02]  /*0e00*/  SHF.R.U64 R13, R13, 0x2, R0.reuse ;  /* 0x000000020d0d7819 */ /* 0x100fe40000001200 */
[----:B------:R-:W-:Y:S02]  /*0e10*/  ISETP.GT.U32.AND.EX P0, PT, R0, RZ, PT, P0 ;  /* 0x000000ff0000720c */ /* 0x000fe40003f04100 */
[----:B------:R-:W-:-:S11]  /*0e20*/  SHF.R.U32.HI R0, RZ, 0x2, R0 ;  /* 0x00000002ff007819 */ /* 0x000fd60000011600 */
[----:B------:R-:W-:Y:S05]  /*0e30*/  @P0 BRA `(.L_x_13) ;  /* 0xfffffff000c80947 */ /* 0x000fea000383ffff */
.L_x_7:
[----:B------:R-:W-:Y:S05]  /*0e40*/  BSYNC.RECONVERGENT B0 ;  /* 0x0000000000007941 */ /* 0x000fea0003800200 */
.L_x_6:
[----:B------:R-:W-:Y:S04]  /*0e50*/  STG.E.64 desc[UR4][R6.64+0x18], RZ ;  /* 0x000018ff06007986 */ /* 0x000fe8000c101b04 */
[----:B------:R-:W-:Y:S04]  /*0e60*/  STG.E desc[UR4][R6.64+0x20], RZ ;  /* 0x000020ff06007986 */ /* 0x000fe8000c101904 */
[----:B------:R-:W-:Y:S01]  /*0e70*/  STG.E.64 desc[UR4][R6.64+0x28], RZ ;  /* 0x000028ff06007986 */ /* 0x000fe2000c101b04 */
[----:B------:R-:W-:Y:S05]  /*0e80*/  EXIT ;  /* 0x000000000000794d */ /* 0x000fea0003800000 */
.L_x_14:
        /* <DEDUP_REMOVED lines=15> */
.L_x_16:


//--------------------- .nv.global.init           --------------------------
	.section	.nv.global.init,"aw",@progbits
	.align	4
.nv.global.init:
	.type		mrg32k3aM1SubSeq,@object
	.size		mrg32k3aM1SubSeq,(mrg32k3aM2SubSeq - mrg32k3aM1SubSeq)
mrg32k3aM1SubSeq:
        /*0000*/ 	.byte	0x0b, 0xcc, 0xee, 0x04, 0x73, 0x29, 0x8b, 0x6f, 0xf6, 0x53, 0x03, 0xf6, 0x23, 0xf6, 0xea, 0xda
        /* <DEDUP_REMOVED lines=125> */
	.type		mrg32k3aM2SubSeq,@object
	.size		mrg32k3aM2SubSeq,(mrg32k3aM1 - mrg32k3aM2SubSeq)
mrg32k3aM2SubSeq:
        /* <DEDUP_REMOVED lines=126> */
	.type		mrg32k3aM1,@object
	.size		mrg32k3aM1,(mrg32k3aM1Seq - mrg32k3aM1)
mrg32k3aM1:
        /* <DEDUP_REMOVED lines=144> */
	.type		mrg32k3aM1Seq,@object
	.size		mrg32k3aM1Seq,(mrg32k3aM2 - mrg32k3aM1Seq)
mrg32k3aM1Seq:
        /* <DEDUP_REMOVED lines=144> */
	.type		mrg32k3aM2,@object
	.size		mrg32k3aM2,(mrg32k3aM2Seq - mrg32k3aM2)
mrg32k3aM2:
        /* <DEDUP_REMOVED lines=144> */
	.type		mrg32k3aM2Seq,@object
	.size		mrg32k3aM2Seq,(precalc_xorwow_matrix - mrg32k3aM2Seq)
mrg32k3aM2Seq:
        /* <DEDUP_REMOVED lines=144> */
	.type		precalc_xorwow_matrix,@object
	.size		precalc_xorwow_matrix,(precalc_xorwow_offset_matrix - precalc_xorwow_matrix)
precalc_xorwow_matrix:
        /* <DEDUP_REMOVED lines=6400> */
	.type		precalc_xorwow_offset_matrix,@object
	.size		precalc_xorwow_offset_matrix,($str - precalc_xorwow_offset_matrix)
precalc_xorwow_offset_matrix:
        /* <DEDUP_REMOVED lines=6400> */
	.type		$str,@object
	.size		$str,(.L_9 - $str)
$str:
        /*353c0*/ 	.byte	0x69, 0x64, 0x78, 0x3d, 0x25, 0x64, 0x20, 0x61, 0x6e, 0x64, 0x20, 0x6d, 0x79, 0x72, 0x61, 0x6e
        /*353d0*/ 	.byte	0x64, 0x66, 0x3d, 0x25, 0x66, 0x0a, 0x00
.L_9:


//--------------------- .nv.shared.reserved.0     --------------------------
	.section	.nv.shared.reserved.0,"aw",@nobits
	.weak		__nv_reservedSMEM_offset_0_alias
	.size		__nv_reservedSMEM_offset_0_alias, 0, 64
	.other		__nv_reservedSMEM_offset_0_alias,@"STO_CUDA_RESERVED_SHARED STV_DEFAULT"
__nv_reservedSMEM_offset_0_alias:
	.zero		0
	.zero		64


//--------------------- .nv.constant0._Z15generate_kernelP17curandStateXORWOWPf --------------------------
	.section	.nv.constant0._Z15generate_kernelP17curandStateXORWOWPf,"a",@progbits
	.sectionflags	@""
	.align	4
.nv.constant0._Z15generate_kernelP17curandStateXORWOWPf:
	.zero		912


//--------------------- .nv.constant0._Z12setup_kernelP17curandStateXORWOW --------------------------
	.section	.nv.constant0._Z12setup_kernelP17curandStateXORWOW,"a",@progbits
	.sectionflags	@""
	.align	4
.nv.constant0._Z12setup_kernelP17curandStateXORWOW:
	.zero		904


//--------------------- SYMBOLS --------------------------

	.type		.nv.reservedSmem.offset0,@object
	.size		.nv.reservedSmem.offset0,0x4
	.type		vprintf,@function
